//
// Generated by NVIDIA NVVM Compiler
//
// Compiler Build ID: CL-36424714
// Cuda compilation tools, release 13.0, V13.0.88
// Based on NVVM 20.0.0
//

.version 9.0
.target sm_100
.address_size 64

	// .globl	_Z10blackwhitePhS_

.visible .entry _Z10blackwhitePhS_(
	.param .u64 .ptr .align 1 _Z10blackwhitePhS__param_0,
	.param .u64 .ptr .align 1 _Z10blackwhitePhS__param_1
)
{
	.reg .b16 	%rs<5>;
	.reg .b32 	%r<7>;
	.reg .b64 	%rd<8>;
	.reg .b64 	%fd<7>;

	ld.param.u64 	%rd1, [_Z10blackwhitePhS__param_0];
	ld.param.u64 	%rd2, [_Z10blackwhitePhS__param_1];
	cvta.to.global.u64 	%rd3, %rd2;
	cvta.to.global.u64 	%rd4, %rd1;
	mov.u32 	%r1, %ntid.x;
	mov.u32 	%r2, %ctaid.x;
	mov.u32 	%r3, %tid.x;
	mad.lo.s32 	%r4, %r1, %r2, %r3;
	mul.lo.s32 	%r5, %r4, 3;
	cvt.s64.s32 	%rd5, %r5;
	add.s64 	%rd6, %rd4, %rd5;
	ld.global.u8 	%rs1, [%rd6];
	cvt.rn.f64.u16 	%fd1, %rs1;
	ld.global.u8 	%rs2, [%rd6+1];
	cvt.rn.f64.u16 	%fd2, %rs2;
	mul.f64 	%fd3, %fd2, 0d3FE2E147AE147AE1;
	fma.rn.f64 	%fd4, %fd1, 0d3FD3333333333333, %fd3;
	ld.global.u8 	%rs3, [%rd6+2];
	cvt.rn.f64.u16 	%fd5, %rs3;
	fma.rn.f64 	%fd6, %fd5, 0d3FBC28F5C28F5C29, %fd4;
	cvt.rzi.s32.f64 	%r6, %fd6;
	cvt.u16.u32 	%rs4, %r6;
	add.s64 	%rd7, %rd3, %rd5;
	st.global.u8 	[%rd7], %rs4;
	st.global.u8 	[%rd7+2], %rs4;
	st.global.u8 	[%rd7+1], %rs4;
	ret;

}
	// .globl	_Z5sepiaPhS_
.visible .entry _Z5sepiaPhS_(
	.param .u64 .ptr .align 1 _Z5sepiaPhS__param_0,
	.param .u64 .ptr .align 1 _Z5sepiaPhS__param_1
)
{
	.reg .b16 	%rs<4>;
	.reg .b32 	%r<9>;
	.reg .b32 	%f<16>;
	.reg .b64 	%rd<8>;

	ld.param.u64 	%rd1, [_Z5sepiaPhS__param_0];
	ld.param.u64 	%rd2, [_Z5sepiaPhS__param_1];
	cvta.to.global.u64 	%rd3, %rd2;
	cvta.to.global.u64 	%rd4, %rd1;
	mov.u32 	%r1, %ntid.x;
	mov.u32 	%r2, %ctaid.x;
	mov.u32 	%r3, %tid.x;
	mad.lo.s32 	%r4, %r1, %r2, %r3;
	mul.lo.s32 	%r5, %r4, 3;
	cvt.s64.s32 	%rd5, %r5;
	add.s64 	%rd6, %rd4, %rd5;
	ld.global.u8 	%rs1, [%rd6];
	cvt.rn.f32.u16 	%f1, %rs1;
	ld.global.u8 	%rs2, [%rd6+1];
	cvt.rn.f32.u16 	%f2, %rs2;
	ld.global.u8 	%rs3, [%rd6+2];
	cvt.rn.f32.u16 	%f3, %rs3;
	mul.f32 	%f4, %f2, 0f3F44DD2F;
	fma.rn.f32 	%f5, %f1, 0f3EC9374C, %f4;
	fma.rn.f32 	%f6, %f3, 0f3E418937, %f5;
	min.f32 	%f7, %f6, 0f437F0000;
	cvt.rzi.u32.f32 	%r6, %f7;
	add.s64 	%rd7, %rd3, %rd5;
	st.global.u8 	[%rd7], %r6;
	mul.f32 	%f8, %f2, 0f3F2F9DB2;
	fma.rn.f32 	%f9, %f1, 0f3EB2B021, %f8;
	fma.rn.f32 	%f10, %f3, 0f3E2C0831, %f9;
	min.f32 	%f11, %f10, 0f437F0000;
	cvt.rzi.u32.f32 	%r7, %f11;
	st.global.u8 	[%rd7+1], %r7;
	mul.f32 	%f12, %f2, 0f3F08B439;
	fma.rn.f32 	%f13, %f1, 0f3E8B4396, %f12;
	fma.rn.f32 	%f14, %f3, 0f3E0624DD, %f13;
	min.f32 	%f15, %f14, 0f437F0000;
	cvt.rzi.u32.f32 	%r8, %f15;
	st.global.u8 	[%rd7+2], %r8;
	ret;

}
	// .globl	_Z12gaussianBlurPhS_iii
.visible .entry _Z12gaussianBlurPhS_iii(
	.param .u64 .ptr .align 1 _Z12gaussianBlurPhS_iii_param_0,
	.param .u64 .ptr .align 1 _Z12gaussianBlurPhS_iii_param_1,
	.param .u32 _Z12gaussianBlurPhS_iii_param_2,
	.param .u32 _Z12gaussianBlurPhS_iii_param_3,
	.param .u32 _Z12gaussianBlurPhS_iii_param_4
)
{
	.reg .pred 	%p<29>;
	.reg .b16 	%rs<22>;
	.reg .b32 	%r<112>;
	.reg .b32 	%f<137>;
	.reg .b64 	%rd<21>;

	ld.param.u64 	%rd3, [_Z12gaussianBlurPhS_iii_param_0];
	ld.param.u64 	%rd2, [_Z12gaussianBlurPhS_iii_param_1];
	ld.param.u32 	%r59, [_Z12gaussianBlurPhS_iii_param_2];
	ld.param.u32 	%r60, [_Z12gaussianBlurPhS_iii_param_3];
	ld.param.u32 	%r61, [_Z12gaussianBlurPhS_iii_param_4];
	cvta.to.global.u64 	%rd1, %rd3;
	mov.u32 	%r62, %ntid.x;
	mov.u32 	%r63, %ctaid.x;
	mul.lo.s32 	%r1, %r62, %r63;
	mov.u32 	%r2, %tid.x;
	add.s32 	%r3, %r1, %r2;
	shr.u32 	%r64, %r61, 31;
	add.s32 	%r65, %r61, %r64;
	shr.s32 	%r4, %r65, 1;
	neg.s32 	%r5, %r4;
	setp.lt.s32 	%p1, %r61, -1;
	mov.f32 	%f130, 0f00000000;
	mov.f32 	%f131, %f130;
	mov.f32 	%f132, %f130;
	mov.f32 	%f136, %f130;
	@%p1 bra 	$L__BB2_26;
	mul.lo.s32 	%r6, %r60, %r59;
	abs.s32 	%r7, %r4;
	add.s32 	%r8, %r4, %r7;
	add.s32 	%r67, %r8, 1;
	sub.s32 	%r9, 1, %r4;
	and.b32  	%r68, %r67, -4;
	neg.s32 	%r10, %r68;
	mul.lo.s32 	%r69, %r2, 3;
	mad.lo.s32 	%r70, %r1, 3, %r69;
	mul.lo.s32 	%r71, %r4, 3;
	sub.s32 	%r11, %r70, %r71;
	mul.lo.s32 	%r12, %r59, 3;
	sub.s32 	%r14, %r3, %r4;
	add.s32 	%r13, %r14, 3;
	mov.f32 	%f132, 0f00000000;
	mov.b32 	%r111, 0;
	mov.u32 	%r91, %r5;
	mov.f32 	%f131, %f132;
	mov.f32 	%f130, %f132;
$L__BB2_2:
	mov.u32 	%r15, %r91;
	setp.lt.u32 	%p2, %r8, 3;
	mul.lo.s32 	%r17, %r15, %r59;
	add.s32 	%r18, %r17, %r3;
	mov.u32 	%r109, %r5;
	@%p2 bra 	$L__BB2_14;
	mad.lo.s32 	%r95, %r12, %r15, %r11;
	add.s32 	%r94, %r13, %r17;
	add.s32 	%r73, %r14, %r17;
	mul.lo.s32 	%r93, %r73, 3;
	mov.u32 	%r96, %r10;
	mov.u32 	%r97, %r9;
$L__BB2_4:
	.pragma "nounroll";
	add.s32 	%r74, %r94, -3;
	setp.lt.s32 	%p3, %r74, 0;
	setp.ge.s32 	%p4, %r74, %r6;
	or.pred  	%p5, %p3, %p4;
	@%p5 bra 	$L__BB2_6;
	cvt.u64.u32 	%rd4, %r93;
	add.s64 	%rd5, %rd1, %rd4;
	ld.global.u8 	%rs1, [%rd5];
	cvt.rn.f32.u16 	%f69, %rs1;
	add.f32 	%f130, %f130, %f69;
	ld.global.u8 	%rs2, [%rd5+1];
	cvt.rn.f32.u16 	%f70, %rs2;
	add.f32 	%f131, %f131, %f70;
	ld.global.u8 	%rs3, [%rd5+2];
	cvt.rn.f32.u16 	%f71, %rs3;
	add.f32 	%f132, %f132, %f71;
	add.s32 	%r111, %r111, 1;
$L__BB2_6:
	add.s32 	%r75, %r94, -2;
	setp.lt.s32 	%p6, %r75, 0;
	setp.ge.s32 	%p7, %r75, %r6;
	or.pred  	%p8, %p6, %p7;
	@%p8 bra 	$L__BB2_8;
	add.s32 	%r76, %r95, 3;
	cvt.u64.u32 	%rd6, %r76;
	add.s64 	%rd7, %rd1, %rd6;
	ld.global.u8 	%rs4, [%rd7];
	cvt.rn.f32.u16 	%f72, %rs4;
	add.f32 	%f130, %f130, %f72;
	ld.global.u8 	%rs5, [%rd7+1];
	cvt.rn.f32.u16 	%f73, %rs5;
	add.f32 	%f131, %f131, %f73;
	ld.global.u8 	%rs6, [%rd7+2];
	cvt.rn.f32.u16 	%f74, %rs6;
	add.f32 	%f132, %f132, %f74;
	add.s32 	%r111, %r111, 1;
$L__BB2_8:
	add.s32 	%r77, %r94, -1;
	setp.lt.s32 	%p9, %r77, 0;
	setp.ge.s32 	%p10, %r77, %r6;
	or.pred  	%p11, %p9, %p10;
	@%p11 bra 	$L__BB2_10;
	add.s32 	%r78, %r95, 6;
	cvt.u64.u32 	%rd8, %r78;
	add.s64 	%rd9, %rd1, %rd8;
	ld.global.u8 	%rs7, [%rd9];
	cvt.rn.f32.u16 	%f75, %rs7;
	add.f32 	%f130, %f130, %f75;
	ld.global.u8 	%rs8, [%rd9+1];
	cvt.rn.f32.u16 	%f76, %rs8;
	add.f32 	%f131, %f131, %f76;
	ld.global.u8 	%rs9, [%rd9+2];
	cvt.rn.f32.u16 	%f77, %rs9;
	add.f32 	%f132, %f132, %f77;
	add.s32 	%r111, %r111, 1;
$L__BB2_10:
	setp.lt.s32 	%p12, %r94, 0;
	setp.ge.s32 	%p13, %r94, %r6;
	or.pred  	%p14, %p12, %p13;
	@%p14 bra 	$L__BB2_12;
	add.s32 	%r79, %r95, 9;
	cvt.u64.u32 	%rd10, %r79;
	add.s64 	%rd11, %rd1, %rd10;
	ld.global.u8 	%rs10, [%rd11];
	cvt.rn.f32.u16 	%f78, %rs10;
	add.f32 	%f130, %f130, %f78;
	ld.global.u8 	%rs11, [%rd11+1];
	cvt.rn.f32.u16 	%f79, %rs11;
	add.f32 	%f131, %f131, %f79;
	ld.global.u8 	%rs12, [%rd11+2];
	cvt.rn.f32.u16 	%f80, %rs12;
	add.f32 	%f132, %f132, %f80;
	add.s32 	%r111, %r111, 1;
$L__BB2_12:
	add.s32 	%r97, %r97, 4;
	add.s32 	%r96, %r96, 4;
	add.s32 	%r95, %r95, 12;
	add.s32 	%r94, %r94, 4;
	add.s32 	%r93, %r93, 12;
	setp.ne.s32 	%p15, %r96, 0;
	@%p15 bra 	$L__BB2_4;
	add.s32 	%r109, %r97, -1;
$L__BB2_14:
	and.b32  	%r81, %r67, 3;
	setp.eq.s32 	%p16, %r81, 0;
	@%p16 bra 	$L__BB2_24;
	setp.eq.s32 	%p17, %r81, 1;
	@%p17 bra 	$L__BB2_21;
	add.s32 	%r45, %r18, %r109;
	setp.lt.s32 	%p18, %r45, 0;
	setp.ge.s32 	%p19, %r45, %r6;
	or.pred  	%p20, %p18, %p19;
	@%p20 bra 	$L__BB2_18;
	mul.lo.s32 	%r83, %r45, 3;
	cvt.u64.u32 	%rd12, %r83;
	add.s64 	%rd13, %rd1, %rd12;
	ld.global.u8 	%rs13, [%rd13];
	cvt.rn.f32.u16 	%f82, %rs13;
	add.f32 	%f130, %f130, %f82;
	ld.global.u8 	%rs14, [%rd13+1];
	cvt.rn.f32.u16 	%f83, %rs14;
	add.f32 	%f131, %f131, %f83;
	ld.global.u8 	%rs15, [%rd13+2];
	cvt.rn.f32.u16 	%f84, %rs15;
	add.f32 	%f132, %f132, %f84;
	add.s32 	%r111, %r111, 1;
$L__BB2_18:
	add.s32 	%r48, %r45, 1;
	setp.lt.s32 	%p21, %r48, 0;
	setp.ge.s32 	%p22, %r48, %r6;
	or.pred  	%p23, %p21, %p22;
	@%p23 bra 	$L__BB2_20;
	mul.lo.s32 	%r84, %r48, 3;
	cvt.u64.u32 	%rd14, %r84;
	add.s64 	%rd15, %rd1, %rd14;
	ld.global.u8 	%rs16, [%rd15];
	cvt.rn.f32.u16 	%f85, %rs16;
	add.f32 	%f130, %f130, %f85;
	ld.global.u8 	%rs17, [%rd15+1];
	cvt.rn.f32.u16 	%f86, %rs17;
	add.f32 	%f131, %f131, %f86;
	ld.global.u8 	%rs18, [%rd15+2];
	cvt.rn.f32.u16 	%f87, %rs18;
	add.f32 	%f132, %f132, %f87;
	add.s32 	%r111, %r111, 1;
$L__BB2_20:
	add.s32 	%r109, %r109, 2;
$L__BB2_21:
	and.b32  	%r85, %r8, 1;
	setp.eq.b32 	%p24, %r85, 1;
	@%p24 bra 	$L__BB2_24;
	add.s32 	%r55, %r18, %r109;
	setp.lt.s32 	%p25, %r55, 0;
	setp.ge.s32 	%p26, %r55, %r6;
	or.pred  	%p27, %p25, %p26;
	@%p27 bra 	$L__BB2_24;
	mul.lo.s32 	%r86, %r55, 3;
	cvt.u64.u32 	%rd16, %r86;
	add.s64 	%rd17, %rd1, %rd16;
	ld.global.u8 	%rs19, [%rd17];
	cvt.rn.f32.u16 	%f88, %rs19;
	add.f32 	%f130, %f130, %f88;
	ld.global.u8 	%rs20, [%rd17+1];
	cvt.rn.f32.u16 	%f89, %rs20;
	add.f32 	%f131, %f131, %f89;
	ld.global.u8 	%rs21, [%rd17+2];
	cvt.rn.f32.u16 	%f90, %rs21;
	add.f32 	%f132, %f132, %f90;
	add.s32 	%r111, %r111, 1;
$L__BB2_24:
	add.s32 	%r91, %r15, 1;
	setp.ne.s32 	%p28, %r15, %r7;
	@%p28 bra 	$L__BB2_2;
	cvt.rn.f32.s32 	%f136, %r111;
$L__BB2_26:
	cvta.to.global.u64 	%rd18, %rd2;
	mul.lo.s32 	%r87, %r3, 3;
	div.rn.f32 	%f91, %f130, %f136;
	cvt.rzi.u32.f32 	%r88, %f91;
	cvt.s64.s32 	%rd19, %r87;
	add.s64 	%rd20, %rd18, %rd19;
	st.global.u8 	[%rd20], %r88;
	div.rn.f32 	%f92, %f131, %f136;
	cvt.rzi.u32.f32 	%r89, %f92;
	st.global.u8 	[%rd20+1], %r89;
	div.rn.f32 	%f93, %f132, %f136;
	cvt.rzi.u32.f32 	%r90, %f93;
	st.global.u8 	[%rd20+2], %r90;
	ret;

}
	// .globl	_Z15colourInversionPhS_ii
.visible .entry _Z15colourInversionPhS_ii(
	.param .u64 .ptr .align 1 _Z15colourInversionPhS_ii_param_0,
	.param .u64 .ptr .align 1 _Z15colourInversionPhS_ii_param_1,
	.param .u32 _Z15colourInversionPhS_ii_param_2,
	.param .u32 _Z15colourInversionPhS_ii_param_3
)
{
	.reg .b16 	%rs<7>;
	.reg .b32 	%r<6>;
	.reg .b64 	%rd<8>;

	ld.param.u64 	%rd1, [_Z15colourInversionPhS_ii_param_0];
	ld.param.u64 	%rd2, [_Z15colourInversionPhS_ii_param_1];
	cvta.to.global.u64 	%rd3, %rd2;
	cvta.to.global.u64 	%rd4, %rd1;
	mov.u32 	%r1, %ntid.x;
	mov.u32 	%r2, %ctaid.x;
	mov.u32 	%r3, %tid.x;
	mad.lo.s32 	%r4, %r1, %r2, %r3;
	mul.lo.s32 	%r5, %r4, 3;
	cvt.s64.s32 	%rd5, %r5;
	add.s64 	%rd6, %rd4, %rd5;
	ld.global.u8 	%rs1, [%rd6];
	not.b16 	%rs2, %rs1;
	add.s64 	%rd7, %rd3, %rd5;
	st.global.u8 	[%rd7], %rs2;
	ld.global.u8 	%rs3, [%rd6+1];
	not.b16 	%rs4, %rs3;
	st.global.u8 	[%rd7+1], %rs4;
	ld.global.u8 	%rs5, [%rd6+2];
	not.b16 	%rs6, %rs5;
	st.global.u8 	[%rd7+2], %rs6;
	ret;

}


// ===== COMPILED SASS (sm_100) =====

	.target	sm_100

	.elftype	@"ET_EXEC"


//--------------------- .note.nv.tkinfo           --------------------------
	.section	.note.nv.tkinfo,"",@"SHT_NOTE"
	.sectionflags	@"SHF_NOTE_NV_TKINFO"
	.tkinfo
        /*0018*/ 	.word	0x00000002
        /*0030*/ 	.string	""
        /*0030*/ 	.string	"ptxas"
        /*0030*/ 	.string	"Cuda compilation tools, release 13.0, V13.0.88"
        /*0030*/ 	.string	"Build cuda_13.0.r13.0/compiler.36424714_0"
        /*0030*/ 	.string	"-arch sm_100 -m 64 "



//--------------------- .note.nv.cuinfo           --------------------------
	.section	.note.nv.cuinfo,"",@"SHT_NOTE"
	.sectionflags	@"SHF_NOTE_NV_CUINFO"
        /*0018*/ 	.short	0x0002
        /*001a*/ 	.short	0x0064
        /*001c*/ 	.short	0x0082
	.zero		2


//--------------------- .nv.info                  --------------------------
	.section	.nv.info,"",@"SHT_CUDA_INFO"
	.align	4


	//----- nvinfo : EIATTR_REGCOUNT
	.align		4
        /*0000*/ 	.byte	0x04, 0x2f
        /*0002*/ 	.short	(.L_1 - .L_0)
	.align		4
.L_0:
        /*0004*/ 	.word	index@(_Z10blackwhitePhS_)
        /*0008*/ 	.word	0x0000000f


	//----- nvinfo : EIATTR_FRAME_SIZE
	.align		4
.L_1:
        /*000c*/ 	.byte	0x04, 0x11
        /*000e*/ 	.short	(.L_3 - .L_2)
	.align		4
.L_2:
        /*0010*/ 	.word	index@(_Z10blackwhitePhS_)
        /*0014*/ 	.word	0x00000000


	//----- nvinfo : EIATTR_REGCOUNT
	.align		4
.L_3:
        /*0018*/ 	.byte	0x04, 0x2f
        /*001a*/ 	.short	(.L_5 - .L_4)
	.align		4
.L_4:
        /*001c*/ 	.word	index@(_Z5sepiaPhS_)
        /*0020*/ 	.word	0x0000000c


	//----- nvinfo : EIATTR_FRAME_SIZE
	.align		4
.L_5:
        /*0024*/ 	.byte	0x04, 0x11
        /*0026*/ 	.short	(.L_7 - .L_6)
	.align		4
.L_6:
        /*0028*/ 	.word	index@(_Z5sepiaPhS_)
        /*002c*/ 	.word	0x00000000


	//----- nvinfo : EIATTR_REGCOUNT
	.align		4
.L_7:
        /*0030*/ 	.byte	0x04, 0x2f
        /*0032*/ 	.short	(.L_9 - .L_8)
	.align		4
.L_8:
        /*0034*/ 	.word	index@(_Z12gaussianBlurPhS_iii)
        /*0038*/ 	.word	0x00000020


	//----- nvinfo : EIATTR_FRAME_SIZE
	.align		4
.L_9:
        /*003c*/ 	.byte	0x04, 0x11
        /*003e*/ 	.short	(.L_11 - .L_10)
	.align		4
.L_10:
        /*0040*/ 	.word	index@($__internal_0_$__cuda_sm3x_div_rn_noftz_f32_slowpath)
        /*0044*/ 	.word	0x00000000


	//----- nvinfo : EIATTR_FRAME_SIZE
	.align		4
.L_11:
        /*0048*/ 	.byte	0x04, 0x11
        /*004a*/ 	.short	(.L_13 - .L_12)
	.align		4
.L_12:
        /*004c*/ 	.word	index@(_Z12gaussianBlurPhS_iii)
        /*0050*/ 	.word	0x00000000


	//----- nvinfo : EIATTR_REGCOUNT
	.align		4
.L_13:
        /*0054*/ 	.byte	0x04, 0x2f
        /*0056*/ 	.short	(.L_15 - .L_14)
	.align		4
.L_14:
        /*0058*/ 	.word	index@(_Z15colourInversionPhS_ii)
        /*005c*/ 	.word	0x0000000e


	//----- nvinfo : EIATTR_FRAME_SIZE
	.align		4
.L_15:
        /*0060*/ 	.byte	0x04, 0x11
        /*0062*/ 	.short	(.L_17 - .L_16)
	.align		4
.L_16:
        /*0064*/ 	.word	index@(_Z15colourInversionPhS_ii)
        /*0068*/ 	.word	0x00000000


	//----- nvinfo : EIATTR_MIN_STACK_SIZE
	.align		4
.L_17:
        /*006c*/ 	.byte	0x04, 0x12
        /*006e*/ 	.short	(.L_19 - .L_18)
	.align		4
.L_18:
        /*0070*/ 	.word	index@(_Z15colourInversionPhS_ii)
        /*0074*/ 	.word	0x00000000


	//----- nvinfo : EIATTR_MIN_STACK_SIZE
	.align		4
.L_19:
        /*0078*/ 	.byte	0x04, 0x12
        /*007a*/ 	.short	(.L_21 - .L_20)
	.align		4
.L_20:
        /*007c*/ 	.word	index@(_Z12gaussianBlurPhS_iii)
        /*0080*/ 	.word	0x00000000


	//----- nvinfo : EIATTR_MIN_STACK_SIZE
	.align		4
.L_21:
        /*0084*/ 	.byte	0x04, 0x12
        /*0086*/ 	.short	(.L_23 - .L_22)
	.align		4
.L_22:
        /*0088*/ 	.word	index@(_Z5sepiaPhS_)
        /*008c*/ 	.word	0x00000000


	//----- nvinfo : EIATTR_MIN_STACK_SIZE
	.align		4
.L_23:
        /*0090*/ 	.byte	0x04, 0x12
        /*0092*/ 	.short	(.L_25 - .L_24)
	.align		4
.L_24:
        /*0094*/ 	.word	index@(_Z10blackwhitePhS_)
        /*0098*/ 	.word	0x00000000
.L_25:


//--------------------- .nv.compat                --------------------------
	.section	.nv.compat,"",@"SHT_CUDA_COMPAT_INFO"
	.align	4
        /*0000*/ 	.byte	0x02, 0x09, 0x00, 0x00, 0x02, 0x02, 0x01, 0x00, 0x02, 0x05, 0x05, 0x00, 0x03, 0x07, 0x01, 0x01
        /*0010*/ 	.byte	0x02, 0x03, 0x00, 0x00, 0x02, 0x06, 0x01, 0x00, 0x04, 0x0b, 0x08, 0x00, 0x01, 0x00, 0x00, 0x00
        /*0020*/ 	.byte	0x00, 0x00, 0x00, 0x00


//--------------------- .nv.info._Z15colourInversionPhS_ii --------------------------
	.section	.nv.info._Z15colourInversionPhS_ii,"",@"SHT_CUDA_INFO"
	.sectionflags	@""
	.align	4


	//----- nvinfo : EIATTR_CUDA_API_VERSION
	.align		4
        /*0000*/ 	.byte	0x04, 0x37
        /*0002*/ 	.short	(.L_27 - .L_26)
.L_26:
        /*0004*/ 	.word	0x00000082


	//----- nvinfo : EIATTR_KPARAM_INFO
	.align		4
.L_27:
        /*0008*/ 	.byte	0x04, 0x17
        /*000a*/ 	.short	(.L_29 - .L_28)
.L_28:
        /*000c*/ 	.word	0x00000000
        /*0010*/ 	.short	0x0003
        /*0012*/ 	.short	0x0014
        /*0014*/ 	.byte	0x00, 0xf0, 0x11, 0x00


	//----- nvinfo : EIATTR_KPARAM_INFO
	.align		4
.L_29:
        /*0018*/ 	.byte	0x04, 0x17
        /*001a*/ 	.short	(.L_31 - .L_30)
.L_30:
        /*001c*/ 	.word	0x00000000
        /*0020*/ 	.short	0x0002
        /*0022*/ 	.short	0x0010
        /*0024*/ 	.byte	0x00, 0xf0, 0x11, 0x00


	//----- nvinfo : EIATTR_KPARAM_INFO
	.align		4
.L_31:
        /*0028*/ 	.byte	0x04, 0x17
        /*002a*/ 	.short	(.L_33 - .L_32)
.L_32:
        /*002c*/ 	.word	0x00000000
        /*0030*/ 	.short	0x0001
        /*0032*/ 	.short	0x0008
        /*0034*/ 	.byte	0x00, 0xf5, 0x21, 0x00


	//----- nvinfo : EIATTR_KPARAM_INFO
	.align		4
.L_33:
        /*0038*/ 	.byte	0x04, 0x17
        /*003a*/ 	.short	(.L_35 - .L_34)
.L_34:
        /*003c*/ 	.word	0x00000000
        /*0040*/ 	.short	0x0000
        /*0042*/ 	.short	0x0000
        /*0044*/ 	.byte	0x00, 0xf5, 0x21, 0x00


	//----- nvinfo : EIATTR_SPARSE_MMA_MASK
	.align		4
.L_35:
        /*0048*/ 	.byte	0x03, 0x50
        /*004a*/ 	.short	0x0000


	//----- nvinfo : EIATTR_MAXREG_COUNT
	.align		4
        /*004c*/ 	.byte	0x03, 0x1b
        /*004e*/ 	.short	0x00ff


	//----- nvinfo : EIATTR_MERCURY_ISA_VERSION
	.align		4
        /*0050*/ 	.byte	0x03, 0x5f
        /*0052*/ 	.short	0x0101


	//----- nvinfo : EIATTR_VRC_CTA_INIT_COUNT
	.align		4
        /*0054*/ 	.byte	0x02, 0x4a
	.zero		1
	.zero		1


	//----- nvinfo : EIATTR_EXIT_INSTR_OFFSETS
	.align		4
        /*0058*/ 	.byte	0x04, 0x1c
        /*005a*/ 	.short	(.L_37 - .L_36)


	//   ....[0]....
.L_36:
        /*005c*/ 	.word	0x00000160


	//----- nvinfo : EIATTR_CBANK_PARAM_SIZE
	.align		4
.L_37:
        /*0060*/ 	.byte	0x03, 0x19
        /*0062*/ 	.short	0x0018


	//----- nvinfo : EIATTR_PARAM_CBANK
	.align		4
        /*0064*/ 	.byte	0x04, 0x0a
        /*0066*/ 	.short	(.L_39 - .L_38)
	.align		4
.L_38:
        /*0068*/ 	.word	index@(.nv.constant0._Z15colourInversionPhS_ii)
        /*006c*/ 	.short	0x0380
        /*006e*/ 	.short	0x0018


	//----- nvinfo : EIATTR_SW_WAR
	.align		4
.L_39:
        /*0070*/ 	.byte	0x04, 0x36
        /*0072*/ 	.short	(.L_41 - .L_40)
.L_40:
        /*0074*/ 	.word	0x00000008
.L_41:


//--------------------- .nv.info._Z12gaussianBlurPhS_iii --------------------------
	.section	.nv.info._Z12gaussianBlurPhS_iii,"",@"SHT_CUDA_INFO"
	.sectionflags	@""
	.align	4


	//----- nvinfo : EIATTR_CUDA_API_VERSION
	.align		4
        /*0000*/ 	.byte	0x04, 0x37
        /*0002*/ 	.short	(.L_43 - .L_42)
.L_42:
        /*0004*/ 	.word	0x00000082


	//----- nvinfo : EIATTR_KPARAM_INFO
	.align		4
.L_43:
        /*0008*/ 	.byte	0x04, 0x17
        /*000a*/ 	.short	(.L_45 - .L_44)
.L_44:
        /*000c*/ 	.word	0x00000000
        /*0010*/ 	.short	0x0004
        /*0012*/ 	.short	0x0018
        /*0014*/ 	.byte	0x00, 0xf0, 0x11, 0x00


	//----- nvinfo : EIATTR_KPARAM_INFO
	.align		4
.L_45:
        /*0018*/ 	.byte	0x04, 0x17
        /*001a*/ 	.short	(.L_47 - .L_46)
.L_46:
        /*001c*/ 	.word	0x00000000
        /*0020*/ 	.short	0x0003
        /*0022*/ 	.short	0x0014
        /*0024*/ 	.byte	0x00, 0xf0, 0x11, 0x00


	//----- nvinfo : EIATTR_KPARAM_INFO
	.align		4
.L_47:
        /*0028*/ 	.byte	0x04, 0x17
        /*002a*/ 	.short	(.L_49 - .L_48)
.L_48:
        /*002c*/ 	.word	0x00000000
        /*0030*/ 	.short	0x0002
        /*0032*/ 	.short	0x0010
        /*0034*/ 	.byte	0x00, 0xf0, 0x11, 0x00


	//----- nvinfo : EIATTR_KPARAM_INFO
	.align		4
.L_49:
        /*0038*/ 	.byte	0x04, 0x17
        /*003a*/ 	.short	(.L_51 - .L_50)
.L_50:
        /*003c*/ 	.word	0x00000000
        /*0040*/ 	.short	0x0001
        /*0042*/ 	.short	0x0008
        /*0044*/ 	.byte	0x00, 0xf5, 0x21, 0x00


	//----- nvinfo : EIATTR_KPARAM_INFO
	.align		4
.L_51:
        /*0048*/ 	.byte	0x04, 0x17
        /*004a*/ 	.short	(.L_53 - .L_52)
.L_52:
        /*004c*/ 	.word	0x00000000
        /*0050*/ 	.short	0x0000
        /*0052*/ 	.short	0x0000
        /*0054*/ 	.byte	0x00, 0xf5, 0x21, 0x00


	//----- nvinfo : EIATTR_SPARSE_MMA_MASK
	.align		4
.L_53:
        /*0058*/ 	.byte	0x03, 0x50
        /*005a*/ 	.short	0x0000


	//----- nvinfo : EIATTR_MAXREG_COUNT
	.align		4
        /*005c*/ 	.byte	0x03, 0x1b
        /*005e*/ 	.short	0x00ff


	//----- nvinfo : EIATTR_MERCURY_ISA_VERSION
	.align		4
        /*0060*/ 	.byte	0x03, 0x5f
        /*0062*/ 	.short	0x0101


	//----- nvinfo : EIATTR_VRC_CTA_INIT_COUNT
	.align		4
        /*0064*/ 	.byte	0x02, 0x4a
	.zero		1
	.zero		1


	//----- nvinfo : EIATTR_EXIT_INSTR_OFFSETS
	.align		4
        /*0068*/ 	.byte	0x04, 0x1c
        /*006a*/ 	.short	(.L_55 - .L_54)


	//   ....[0]....
.L_54:
        /*006c*/ 	.word	0x00000ee0


	//----- nvinfo : EIATTR_CRS_STACK_SIZE
	.align		4
.L_55:
        /*0070*/ 	.byte	0x04, 0x1e
        /*0072*/ 	.short	(.L_57 - .L_56)
.L_56:
        /*0074*/ 	.word	0x00000000


	//----- nvinfo : EIATTR_CBANK_PARAM_SIZE
	.align		4
.L_57:
        /*0078*/ 	.byte	0x03, 0x19
        /*007a*/ 	.short	0x001c


	//----- nvinfo : EIATTR_PARAM_CBANK
	.align		4
        /*007c*/ 	.byte	0x04, 0x0a
        /*007e*/ 	.short	(.L_59 - .L_58)
	.align		4
.L_58:
        /*0080*/ 	.word	index@(.nv.constant0._Z12gaussianBlurPhS_iii)
        /*0084*/ 	.short	0x0380
        /*0086*/ 	.short	0x001c


	//----- nvinfo : EIATTR_SW_WAR
	.align		4
.L_59:
        /*0088*/ 	.byte	0x04, 0x36
        /*008a*/ 	.short	(.L_61 - .L_60)
.L_60:
        /*008c*/ 	.word	0x00000008
.L_61:


//--------------------- .nv.info._Z5sepiaPhS_     --------------------------
	.section	.nv.info._Z5sepiaPhS_,"",@"SHT_CUDA_INFO"
	.sectionflags	@""
	.align	4


	//----- nvinfo : EIATTR_CUDA_API_VERSION
	.align		4
        /*0000*/ 	.byte	0x04, 0x37
        /*0002*/ 	.short	(.L_63 - .L_62)
.L_62:
        /*0004*/ 	.word	0x00000082


	//----- nvinfo : EIATTR_KPARAM_INFO
	.align		4
.L_63:
        /*0008*/ 	.byte	0x04, 0x17
        /*000a*/ 	.short	(.L_65 - .L_64)
.L_64:
        /*000c*/ 	.word	0x00000000
        /*0010*/ 	.short	0x0001
        /*0012*/ 	.short	0x0008
        /*0014*/ 	.byte	0x00, 0xf5, 0x21, 0x00


	//----- nvinfo : EIATTR_KPARAM_INFO
	.align		4
.L_65:
        /*0018*/ 	.byte	0x04, 0x17
        /*001a*/ 	.short	(.L_67 - .L_66)
.L_66:
        /*001c*/ 	.word	0x00000000
        /*0020*/ 	.short	0x0000
        /*0022*/ 	.short	0x0000
        /*0024*/ 	.byte	0x00, 0xf5, 0x21, 0x00


	//----- nvinfo : EIATTR_SPARSE_MMA_MASK
	.align		4
.L_67:
        /*0028*/ 	.byte	0x03, 0x50
        /*002a*/ 	.short	0x0000


	//----- nvinfo : EIATTR_MAXREG_COUNT
	.align		4
        /*002c*/ 	.byte	0x03, 0x1b
        /*002e*/ 	.short	0x00ff


	//----- nvinfo : EIATTR_MERCURY_ISA_VERSION
	.align		4
        /*0030*/ 	.byte	0x03, 0x5f
        /*0032*/ 	.short	0x0101


	//----- nvinfo : EIATTR_VRC_CTA_INIT_COUNT
	.align		4
        /*0034*/ 	.byte	0x02, 0x4a
	.zero		1
	.zero		1


	//----- nvinfo : EIATTR_EXIT_INSTR_OFFSETS
	.align		4
        /*0038*/ 	.byte	0x04, 0x1c
        /*003a*/ 	.short	(.L_69 - .L_68)


	//   ....[0]....
.L_68:
        /*003c*/ 	.word	0x00000250


	//----- nvinfo : EIATTR_CBANK_PARAM_SIZE
	.align		4
.L_69:
        /*0040*/ 	.byte	0x03, 0x19
        /*0042*/ 	.short	0x0010


	//----- nvinfo : EIATTR_PARAM_CBANK
	.align		4
        /*0044*/ 	.byte	0x04, 0x0a
        /*0046*/ 	.short	(.L_71 - .L_70)
	.align		4
.L_70:
        /*0048*/ 	.word	index@(.nv.constant0._Z5sepiaPhS_)
        /*004c*/ 	.short	0x0380
        /*004e*/ 	.short	0x0010


	//----- nvinfo : EIATTR_SW_WAR
	.align		4
.L_71:
        /*0050*/ 	.byte	0x04, 0x36
        /*0052*/ 	.short	(.L_73 - .L_72)
.L_72:
        /*0054*/ 	.word	0x00000008
.L_73:


//--------------------- .nv.info._Z10blackwhitePhS_ --------------------------
	.section	.nv.info._Z10blackwhitePhS_,"",@"SHT_CUDA_INFO"
	.sectionflags	@""
	.align	4


	//----- nvinfo : EIATTR_CUDA_API_VERSION
	.align		4
        /*0000*/ 	.byte	0x04, 0x37
        /*0002*/ 	.short	(.L_75 - .L_74)
.L_74:
        /*0004*/ 	.word	0x00000082


	//----- nvinfo : EIATTR_KPARAM_INFO
	.align		4
.L_75:
        /*0008*/ 	.byte	0x04, 0x17
        /*000a*/ 	.short	(.L_77 - .L_76)
.L_76:
        /*000c*/ 	.word	0x00000000
        /*0010*/ 	.short	0x0001
        /*0012*/ 	.short	0x0008
        /*0014*/ 	.byte	0x00, 0xf5, 0x21, 0x00


	//----- nvinfo : EIATTR_KPARAM_INFO
	.align		4
.L_77:
        /*0018*/ 	.byte	0x04, 0x17
        /*001a*/ 	.short	(.L_79 - .L_78)
.L_78:
        /*001c*/ 	.word	0x00000000
        /*0020*/ 	.short	0x0000
        /*0022*/ 	.short	0x0000
        /*0024*/ 	.byte	0x00, 0xf5, 0x21, 0x00


	//----- nvinfo : EIATTR_SPARSE_MMA_MASK
	.align		4
.L_79:
        /*0028*/ 	.byte	0x03, 0x50
        /*002a*/ 	.short	0x0000


	//----- nvinfo : EIATTR_MAXREG_COUNT
	.align		4
        /*002c*/ 	.byte	0x03, 0x1b
        /*002e*/ 	.short	0x00ff


	//----- nvinfo : EIATTR_MERCURY_ISA_VERSION
	.align		4
        /*0030*/ 	.byte	0x03, 0x5f
        /*0032*/ 	.short	0x0101


	//----- nvinfo : EIATTR_VRC_CTA_INIT_COUNT
	.align		4
        /*0034*/ 	.byte	0x02, 0x4a
	.zero		1
	.zero		1


	//----- nvinfo : EIATTR_EXIT_INSTR_OFFSETS
	.align		4
        /*0038*/ 	.byte	0x04, 0x1c
        /*003a*/ 	.short	(.L_81 - .L_80)


	//   ....[0]....
.L_80:
        /*003c*/ 	.word	0x00000200


	//----- nvinfo : EIATTR_CBANK_PARAM_SIZE
	.align		4
.L_81:
        /*0040*/ 	.byte	0x03, 0x19
        /*0042*/ 	.short	0x0010


	//----- nvinfo : EIATTR_PARAM_CBANK
	.align		4
        /*0044*/ 	.byte	0x04, 0x0a
        /*0046*/ 	.short	(.L_83 - .L_82)
	.align		4
.L_82:
        /*0048*/ 	.word	index@(.nv.constant0._Z10blackwhitePhS_)
        /*004c*/ 	.short	0x0380
        /*004e*/ 	.short	0x0010


	//----- nvinfo : EIATTR_SW_WAR
	.align		4
.L_83:
        /*0050*/ 	.byte	0x04, 0x36
        /*0052*/ 	.short	(.L_85 - .L_84)
.L_84:
        /*0054*/ 	.word	0x00000008
.L_85:


//--------------------- .nv.callgraph             --------------------------
	.section	.nv.callgraph,"",@"SHT_CUDA_CALLGRAPH"
	.align	4
	.sectionentsize	8
	.align		4
        /*0000*/ 	.word	0x00000000
	.align		4
        /*0004*/ 	.word	0xffffffff
	.align		4
        /*0008*/ 	.word	0x00000000
	.align		4
        /*000c*/ 	.word	0xfffffffe
	.align		4
        /*0010*/ 	.word	0x00000000
	.align		4
        /*0014*/ 	.word	0xfffffffd
	.align		4
        /*0018*/ 	.word	0x00000000
	.align		4
        /*001c*/ 	.word	0xfffffffc


//--------------------- .text._Z15colourInversionPhS_ii --------------------------
	.section	.text._Z15colourInversionPhS_ii,"ax",@progbits
	.align	128
        .global         _Z15colourInversionPhS_ii
        .type           _Z15colourInversionPhS_ii,@function
        .size           _Z15colourInversionPhS_ii,(.L_x_29 - _Z15colourInversionPhS_ii)
        .other          _Z15colourInversionPhS_ii,@"STO_CUDA_ENTRY STV_DEFAULT"
_Z15colourInversionPhS_ii:
.text._Z15colourInversionPhS_ii:
[----:B------:R-:W-:Y:S01]  /*0000*/  LDC R1, c[0x0][0x37c] ;  /* 0x0000df00ff017b82 */ /* 0x000fe20000000800 */
[----:B------:R-:W0:Y:S01]  /*0010*/  S2R R0, SR_CTAID.X ;  /* 0x0000000000007919 */ /* 0x000e220000002500 */
[----:B------:R-:W0:Y:S01]  /*0020*/  LDCU UR4, c[0x0][0x360] ;  /* 0x00006c00ff0477ac */ /* 0x000e220008000800 */
[----:B------:R-:W0:Y:S01]  /*0030*/  S2R R3, SR_TID.X ;  /* 0x0000000000037919 */ /* 0x000e220000002100 */
[----:B------:R-:W1:Y:S01]  /*0040*/  LDCU.128 UR8, c[0x0][0x380] ;  /* 0x00007000ff0877ac */ /* 0x000e620008000c00 */
[----:B0-----:R-:W-:Y:S01]  /*0050*/  IMAD R0, R0, UR4, R3 ;  /* 0x0000000400007c24 */ /* 0x001fe2000f8e0203 */
[----:B------:R-:W0:Y:S03]  /*0060*/  LDCU.64 UR4, c[0x0][0x358] ;  /* 0x00006b00ff0477ac */ /* 0x000e260008000a00 */
[----:B------:R-:W-:-:S05]  /*0070*/  IMAD R0, R0, 0x3, RZ ;  /* 0x0000000300007824 */ /* 0x000fca00078e02ff */
[----:B-1----:R-:W-:Y:S02]  /*0080*/  IADD3 R2, P0, PT, R0, UR8, RZ ;  /* 0x0000000800027c10 */ /* 0x002fe4000ff1e0ff */
[----:B------:R-:W-:-:S04]  /*0090*/  SHF.R.S32.HI R5, RZ, 0x1f, R0 ;  /* 0x0000001fff057819 */ /* 0x000fc80000011400 */
[----:B------:R-:W-:-:S05]  /*00a0*/  IADD3.X R3, PT, PT, R5, UR9, RZ, P0, !PT ;  /* 0x0000000905037c10 */ /* 0x000fca00087fe4ff */
[----:B0-----:R-:W2:Y:S01]  /*00b0*/  LDG.E.U8 R6, desc[UR4][R2.64] ;  /* 0x0000000402067981 */ /* 0x001ea2000c1e1100 */
[----:B------:R-:W-:-:S04]  /*00c0*/  IADD3 R4, P0, PT, R0, UR10, RZ ;  /* 0x0000000a00047c10 */ /* 0x000fc8000ff1e0ff */
[----:B------:R-:W-:Y:S02]  /*00d0*/  IADD3.X R5, PT, PT, R5, UR11, RZ, P0, !PT ;  /* 0x0000000b05057c10 */ /* 0x000fe400087fe4ff */
[----:B--2---:R-:W-:-:S05]  /*00e0*/  LOP3.LUT R7, RZ, R6, RZ, 0x33, !PT ;  /* 0x00000006ff077212 */ /* 0x004fca00078e33ff */
[----:B------:R-:W-:Y:S04]  /*00f0*/  STG.E.U8 desc[UR4][R4.64], R7 ;  /* 0x0000000704007986 */ /* 0x000fe8000c101104 */
[----:B------:R-:W2:Y:S02]  /*0100*/  LDG.E.U8 R0, desc[UR4][R2.64+0x1] ;  /* 0x0000010402007981 */ /* 0x000ea4000c1e1100 */
[----:B--2---:R-:W-:-:S05]  /*0110*/  LOP3.LUT R9, RZ, R0, RZ, 0x33, !PT ;  /* 0x00000000ff097212 */ /* 0x004fca00078e33ff */
[----:B------:R-:W-:Y:S04]  /*0120*/  STG.E.U8 desc[UR4][R4.64+0x1], R9 ;  /* 0x0000010904007986 */ /* 0x000fe8000c101104 */
[----:B------:R-:W2:Y:S02]  /*0130*/  LDG.E.U8 R0, desc[UR4][R2.64+0x2] ;  /* 0x0000020402007981 */ /* 0x000ea4000c1e1100 */
[----:B--2---:R-:W-:-:S05]  /*0140*/  LOP3.LUT R11, RZ, R0, RZ, 0x33, !PT ;  /* 0x00000000ff0b7212 */ /* 0x004fca00078e33ff */
[----:B------:R-:W-:Y:S01]  /*0150*/  STG.E.U8 desc[UR4][R4.64+0x2], R11 ;  /* 0x0000020b04007986 */ /* 0x000fe2000c101104 */
[----:B------:R-:W-:Y:S05]  /*0160*/  EXIT ;  /* 0x000000000000794d */ /* 0x000fea0003800000 */
.L_x_0:
[----:B------:R-:W-:-:S00]  /*0170*/  BRA `(.L_x_0) ;  /* 0xfffffffc00fc7947 */ /* 0x000fc0000383ffff */
[----:B------:R-:W-:-:S00]  /*0180*/  NOP ;  /* 0x0000000000007918 */ /* 0x000fc00000000000 */
[----:B------:R-:W-:-:S00]  /*0190*/  NOP ;  /* 0x0000000000007918 */ /* 0x000fc00000000000 */
[----:B------:R-:W-:-:S00]  /*01a0*/  NOP ;  /* 0x0000000000007918 */ /* 0x000fc00000000000 */
[----:B------:R-:W-:-:S00]  /*01b0*/  NOP ;  /* 0x0000000000007918 */ /* 0x000fc00000000000 */
[----:B------:R-:W-:-:S00]  /*01c0*/  NOP ;  /* 0x0000000000007918 */ /* 0x000fc00000000000 */
[----:B------:R-:W-:-:S00]  /*01d0*/  NOP ;  /* 0x0000000000007918 */ /* 0x000fc00000000000 */
[----:B------:R-:W-:-:S00]  /*01e0*/  NOP ;  /* 0x0000000000007918 */ /* 0x000fc00000000000 */
[----:B------:R-:W-:-:S00]  /*01f0*/  NOP ;  /* 0x0000000000007918 */ /* 0x000fc00000000000 */
.L_x_29:


//--------------------- .text._Z12gaussianBlurPhS_iii --------------------------
	.section	.text._Z12gaussianBlurPhS_iii,"ax",@progbits
	.align	128
        .global         _Z12gaussianBlurPhS_iii
        .type           _Z12gaussianBlurPhS_iii,@function
        .size           _Z12gaussianBlurPhS_iii,(.L_x_28 - _Z12gaussianBlurPhS_iii)
        .other          _Z12gaussianBlurPhS_iii,@"STO_CUDA_ENTRY STV_DEFAULT"
_Z12gaussianBlurPhS_iii:
.text._Z12gaussianBlurPhS_iii:
[----:B------:R-:W-:Y:S08]  /*0000*/  LDC R1, c[0x0][0x37c] ;  /* 0x0000df00ff017b82 */ /* 0x000ff00000000800 */
[----:B------:R-:W0:Y:S01]  /*0010*/  LDC R11, c[0x0][0x398] ;  /* 0x0000e600ff0b7b82 */ /* 0x000e220000000800 */
[----:B------:R-:W1:Y:S01]  /*0020*/  S2R R20, SR_CTAID.X ;  /* 0x0000000000147919 */ /* 0x000e620000002500 */
[----:B------:R-:W1:Y:S01]  /*0030*/  LDCU UR4, c[0x0][0x360] ;  /* 0x00006c00ff0477ac */ /* 0x000e620008000800 */
[----:B------:R-:W-:Y:S01]  /*0040*/  IMAD.MOV.U32 R18, RZ, RZ, RZ ;  /* 0x000000ffff127224 */ /* 0x000fe200078e00ff */
[----:B------:R-:W-:Y:S01]  /*0050*/  CS2R R12, SRZ ;  /* 0x00000000000c7805 */ /* 0x000fe2000001ff00 */
[----:B------:R-:W1:Y:S01]  /*0060*/  S2R R3, SR_TID.X ;  /* 0x0000000000037919 */ /* 0x000e620000002100 */
[----:B------:R-:W2:Y:S01]  /*0070*/  LDCU.64 UR8, c[0x0][0x358] ;  /* 0x00006b00ff0877ac */ /* 0x000ea20008000a00 */
[----:B------:R-:W-:Y:S01]  /*0080*/  IMAD.MOV.U32 R7, RZ, RZ, RZ ;  /* 0x000000ffff077224 */ /* 0x000fe200078e00ff */
[----:B0-----:R-:W-:-:S02]  /*0090*/  ISETP.GE.AND P0, PT, R11, -0x1, PT ;  /* 0xffffffff0b00780c */ /* 0x001fc40003f06270 */
[----:B------:R-:W-:Y:S01]  /*00a0*/  LEA.HI R11, R11, R11, RZ, 0x1 ;  /* 0x0000000b0b0b7211 */ /* 0x000fe200078f08ff */
[----:B-1----:R-:W-:-:S10]  /*00b0*/  IMAD R20, R20, UR4, R3 ;  /* 0x0000000414147c24 */ /* 0x002fd4000f8e0203 */
[----:B--2---:R-:W-:Y:S05]  /*00c0*/  @!P0 BRA `(.L_x_1) ;  /* 0x0000000800b08947 */ /* 0x004fea0003800000 */
[----:B------:R-:W-:Y:S01]  /*00d0*/  SHF.R.S32.HI R11, RZ, 0x1, R11 ;  /* 0x00000001ff0b7819 */ /* 0x000fe2000001140b */
[----:B------:R-:W0:Y:S01]  /*00e0*/  LDCU.64 UR6, c[0x0][0x390] ;  /* 0x00007200ff0677ac */ /* 0x000e220008000a00 */
[----:B------:R-:W-:Y:S01]  /*00f0*/  CS2R R12, SRZ ;  /* 0x00000000000c7805 */ /* 0x000fe2000001ff00 */
[----:B------:R-:W-:Y:S01]  /*0100*/  IMAD.MOV.U32 R10, RZ, RZ, RZ ;  /* 0x000000ffff0a7224 */ /* 0x000fe200078e00ff */
[----:B------:R-:W-:Y:S01]  /*0110*/  IABS R0, R11 ;  /* 0x0000000b00007213 */ /* 0x000fe20000000000 */
[C---:B------:R-:W-:Y:S01]  /*0120*/  IMAD.IADD R5, R11.reuse, 0x1, -R20 ;  /* 0x000000010b057824 */ /* 0x040fe200078e0a14 */
[C---:B------:R-:W-:Y:S01]  /*0130*/  IADD3 R4, PT, PT, -R11.reuse, 0x1, RZ ;  /* 0x000000010b047810 */ /* 0x040fe20007ffe1ff */
[--C-:B------:R-:W-:Y:S02]  /*0140*/  IMAD.MOV R6, RZ, RZ, -R11.reuse ;  /* 0x000000ffff067224 */ /* 0x100fe400078e0a0b */
[----:B------:R-:W-:Y:S02]  /*0150*/  IMAD.IADD R9, R11, 0x1, R0 ;  /* 0x000000010b097824 */ /* 0x000fe400078e0200 */
[----:B------:R-:W-:-:S02]  /*0160*/  IMAD.IADD R7, R20, 0x1, -R11 ;  /* 0x0000000114077824 */ /* 0x000fc400078e0a0b */
[----:B------:R-:W-:Y:S01]  /*0170*/  IMAD.MOV.U32 R18, RZ, RZ, RZ ;  /* 0x000000ffff127224 */ /* 0x000fe200078e00ff */
[----:B------:R-:W-:Y:S01]  /*0180*/  IADD3 R8, PT, PT, R9, 0x1, RZ ;  /* 0x0000000109087810 */ /* 0x000fe20007ffe0ff */
[----:B------:R-:W-:Y:S02]  /*0190*/  IMAD R5, R5, -0x3, RZ ;  /* 0xfffffffd05057824 */ /* 0x000fe400078e02ff */
[----:B------:R-:W-:Y:S01]  /*01a0*/  VIADD R3, R7, 0x3 ;  /* 0x0000000307037836 */ /* 0x000fe20000000000 */
[----:B------:R-:W-:Y:S01]  /*01b0*/  LOP3.LUT R0, R8, 0xfffffffc, RZ, 0xc0, !PT ;  /* 0xfffffffc08007812 */ /* 0x000fe200078ec0ff */
[----:B------:R-:W-:Y:S01]  /*01c0*/  IMAD.MOV.U32 R2, RZ, RZ, R6 ;  /* 0x000000ffff027224 */ /* 0x000fe200078e0006 */
[----:B0-----:R-:W-:Y:S02]  /*01d0*/  UIMAD UR4, UR7, UR6, URZ ;  /* 0x00000006070472a4 */ /* 0x001fe4000f8e02ff */
[----:B------:R-:W-:Y:S01]  /*01e0*/  UIMAD UR5, UR6, 0x3, URZ ;  /* 0x00000003060578a4 */ /* 0x000fe2000f8e02ff */
[----:B------:R-:W-:-:S11]  /*01f0*/  IMAD.MOV R0, RZ, RZ, -R0 ;  /* 0x000000ffff007224 */ /* 0x000fd600078e0a00 */
.L_x_7:
[----:B------:R-:W0:Y:S01]  /*0200*/  LDCU UR6, c[0x0][0x390] ;  /* 0x00007200ff0677ac */ /* 0x000e220008000800 */
[----:B------:R-:W-:Y:S02]  /*0210*/  ISETP.GE.U32.AND P0, PT, R9, 0x3, PT ;  /* 0x000000030900780c */ /* 0x000fe40003f06070 */
[----:B------:R-:W-:Y:S01]  /*0220*/  MOV R22, R6 ;  /* 0x0000000600167202 */ /* 0x000fe20000000f00 */
[----:B0-----:R-:W-:-:S10]  /*0230*/  IMAD R19, R2, UR6, R20 ;  /* 0x0000000602137c24 */ /* 0x001fd4000f8e0214 */
[----:B------:R-:W-:Y:S05]  /*0240*/  @!P0 BRA `(.L_x_2) ;  /* 0x0000000400408947 */ /* 0x000fea0003800000 */
[C---:B------:R-:W-:Y:S02]  /*0250*/  IMAD R17, R2.reuse, UR6, R7 ;  /* 0x0000000602117c24 */ /* 0x040fe4000f8e0207 */
[C---:B------:R-:W-:Y:S02]  /*0260*/  IMAD R16, R2.reuse, UR5, R5 ;  /* 0x0000000502107c24 */ /* 0x040fe4000f8e0205 */
[----:B------:R-:W-:Y:S02]  /*0270*/  IMAD R21, R2, UR6, R3 ;  /* 0x0000000602157c24 */ /* 0x000fe4000f8e0203 */
[----:B------:R-:W-:Y:S02]  /*0280*/  IMAD.MOV.U32 R23, RZ, RZ, R0 ;  /* 0x000000ffff177224 */ /* 0x000fe400078e0000 */
[----:B------:R-:W-:Y:S02]  /*0290*/  IMAD.MOV.U32 R22, RZ, RZ, R4 ;  /* 0x000000ffff167224 */ /* 0x000fe400078e0004 */
[----:B------:R-:W-:-:S07]  /*02a0*/  IMAD R17, R17, 0x3, RZ ;  /* 0x0000000311117824 */ /* 0x000fce00078e02ff */
.L_x_3:
[----:B------:R-:W-:-:S05]  /*02b0*/  VIADD R14, R21, 0xfffffffd ;  /* 0xfffffffd150e7836 */ /* 0x000fca0000000000 */
[----:B------:R-:W-:-:S04]  /*02c0*/  ISETP.GE.AND P0, PT, R14, UR4, PT ;  /* 0x000000040e007c0c */ /* 0x000fc8000bf06270 */
[----:B------:R-:W-:-:S13]  /*02d0*/  ISETP.LT.OR P0, PT, R14, RZ, P0 ;  /* 0x000000ff0e00720c */ /* 0x000fda0000701670 */
[----:B------:R-:W0:Y:S02]  /*02e0*/  @!P0 LDC.64 R14, c[0x0][0x380] ;  /* 0x0000e000ff0e8b82 */ /* 0x000e240000000a00 */
[----:B0-----:R-:W-:-:S05]  /*02f0*/  @!P0 IADD3 R24, P1, PT, R17, R14, RZ ;  /* 0x0000000e11188210 */ /* 0x001fca0007f3e0ff */
[----:B------:R-:W-:-:S05]  /*0300*/  @!P0 IMAD.X R25, RZ, RZ, R15, P1 ;  /* 0x000000ffff198224 */ /* 0x000fca00008e060f */
[----:B------:R-:W2:Y:S04]  /*0310*/  @!P0 LDG.E.U8 R26, desc[UR8][R24.64] ;  /* 0x00000008181a8981 */ /* 0x000ea8000c1e1100 */
[----:B------:R-:W3:Y:S01]  /*0320*/  @!P0 LDG.E.U8 R28, desc[UR8][R24.64+0x1] ;  /* 0x00000108181c8981 */ /* 0x000ee2000c1e1100 */
[----:B------:R-:W-:-:S03]  /*0330*/  VIADD R14, R21, 0xfffffffe ;  /* 0xfffffffe150e7836 */ /* 0x000fc60000000000 */
[----:B------:R-:W4:Y:S02]  /*0340*/  @!P0 LDG.E.U8 R29, desc[UR8][R24.64+0x2] ;  /* 0x00000208181d8981 */ /* 0x000f24000c1e1100 */
[----:B------:R-:W-:-:S04]  /*0350*/  ISETP.GE.AND P1, PT, R14, UR4, PT ;  /* 0x000000040e007c0c */ /* 0x000fc8000bf26270 */
[----:B------:R-:W-:-:S13]  /*0360*/  ISETP.LT.OR P1, PT, R14, RZ, P1 ;  /* 0x000000ff0e00720c */ /* 0x000fda0000f21670 */
[----:B------:R-:W0:Y:S01]  /*0370*/  @!P1 LDC.64 R14, c[0x0][0x380] ;  /* 0x0000e000ff0e9b82 */ /* 0x000e220000000a00 */
[----:B--2---:R-:W-:-:S05]  /*0380*/  @!P0 I2FP.F32.U32 R27, R26 ;  /* 0x0000001a001b8245 */ /* 0x004fca0000201000 */
[----:B------:R-:W-:Y:S01]  /*0390*/  @!P0 FADD R18, R18, R27 ;  /* 0x0000001b12128221 */ /* 0x000fe20000000000 */
[----:B------:R-:W-:-:S04]  /*03a0*/  @!P1 IADD3 R27, PT, PT, R16, 0x3, RZ ;  /* 0x00000003101b9810 */ /* 0x000fc80007ffe0ff */
[----:B0-----:R-:W-:-:S05]  /*03b0*/  @!P1 IADD3 R26, P2, PT, R27, R14, RZ ;  /* 0x0000000e1b1a9210 */ /* 0x001fca0007f5e0ff */
[----:B------:R-:W-:-:S05]  /*03c0*/  @!P1 IMAD.X R27, RZ, RZ, R15, P2 ;  /* 0x000000ffff1b9224 */ /* 0x000fca00010e060f */
[----:B------:R-:W2:Y:S01]  /*03d0*/  @!P1 LDG.E.U8 R24, desc[UR8][R26.64] ;  /* 0x000000081a189981 */ /* 0x000ea2000c1e1100 */
[----:B---3--:R-:W-:-:S05]  /*03e0*/  @!P0 I2FP.F32.U32 R28, R28 ;  /* 0x0000001c001c8245 */ /* 0x008fca0000201000 */
[----:B------:R-:W-:Y:S02]  /*03f0*/  @!P0 FADD R13, R13, R28 ;  /* 0x0000001c0d0d8221 */ /* 0x000fe40000000000 */
[----:B------:R-:W3:Y:S01]  /*0400*/  @!P1 LDG.E.U8 R28, desc[UR8][R26.64+0x1] ;  /* 0x000001081a1c9981 */ /* 0x000ee2000c1e1100 */
[----:B------:R-:W-:-:S05]  /*0410*/  VIADD R14, R21, 0xffffffff ;  /* 0xffffffff150e7836 */ /* 0x000fca0000000000 */
[----:B------:R-:W-:-:S04]  /*0420*/  ISETP.GE.AND P2, PT, R14, UR4, PT ;  /* 0x000000040e007c0c */ /* 0x000fc8000bf46270 */
[----:B------:R-:W-:-:S13]  /*0430*/  ISETP.LT.OR P2, PT, R14, RZ, P2 ;  /* 0x000000ff0e00720c */ /* 0x000fda0001741670 */
[----:B------:R-:W0:Y:S01]  /*0440*/  @!P2 LDC.64 R14, c[0x0][0x380] ;  /* 0x0000e000ff0eab82 */ /* 0x000e220000000a00 */
[----:B----4-:R-:W-:-:S05]  /*0450*/  @!P0 I2FP.F32.U32 R29, R29 ;  /* 0x0000001d001d8245 */ /* 0x010fca0000201000 */
[----:B------:R-:W-:Y:S02]  /*0460*/  @!P0 FADD R12, R12, R29 ;  /* 0x0000001d0c0c8221 */ /* 0x000fe40000000000 */
[----:B------:R-:W4:Y:S01]  /*0470*/  @!P1 LDG.E.U8 R29, desc[UR8][R26.64+0x2] ;  /* 0x000002081a1d9981 */ /* 0x000f22000c1e1100 */
[----:B--2---:R-:W-:-:S05]  /*0480*/  @!P1 I2FP.F32.U32 R25, R24 ;  /* 0x0000001800199245 */ /* 0x004fca0000201000 */
[----:B------:R-:W-:Y:S01]  /*0490*/  @!P1 FADD R18, R18, R25 ;  /* 0x0000001912129221 */ /* 0x000fe20000000000 */
[----:B------:R-:W-:-:S05]  /*04a0*/  @!P2 VIADD R25, R16, 0x6 ;  /* 0x000000061019a836 */ /* 0x000fca0000000000 */
[----:B0-----:R-:W-:-:S05]  /*04b0*/  @!P2 IADD3 R24, P3, PT, R25, R14, RZ ;  /* 0x0000000e1918a210 */ /* 0x001fca0007f7e0ff */
[----:B------:R-:W-:-:S05]  /*04c0*/  @!P2 IMAD.X R25, RZ, RZ, R15, P3 ;  /* 0x000000ffff19a224 */ /* 0x000fca00018e060f */
[----:B------:R-:W2:Y:S01]  /*04d0*/  @!P2 LDG.E.U8 R26, desc[UR8][R24.64] ;  /* 0x00000008181aa981 */ /* 0x000ea2000c1e1100 */
[----:B---3--:R-:W-:Y:S02]  /*04e0*/  @!P1 I2FP.F32.U32 R28, R28 ;  /* 0x0000001c001c9245 */ /* 0x008fe40000201000 */
[----:B------:R-:W-:Y:S01]  /*04f0*/  ISETP.GE.AND P3, PT, R21, UR4, PT ;  /* 0x0000000415007c0c */ /* 0x000fe2000bf66270 */
[----:B------:R-:W3:Y:S02]  /*0500*/  @!P2 LDG.E.U8 R27, desc[UR8][R24.64+0x2] ;  /* 0x00000208181ba981 */ /* 0x000ee4000c1e1100 */
[----:B------:R-:W-:Y:S02]  /*0510*/  @!P1 FADD R13, R13, R28 ;  /* 0x0000001c0d0d9221 */ /* 0x000fe40000000000 */
[----:B------:R-:W5:Y:S01]  /*0520*/  @!P2 LDG.E.U8 R28, desc[UR8][R24.64+0x1] ;  /* 0x00000108181ca981 */ /* 0x000f62000c1e1100 */
[----:B------:R-:W-:-:S13]  /*0530*/  ISETP.LT.OR P3, PT, R21, RZ, P3 ;  /* 0x000000ff1500720c */ /* 0x000fda0001f61670 */
[----:B------:R-:W0:Y:S01]  /*0540*/  @!P3 LDC.64 R14, c[0x0][0x380] ;  /* 0x0000e000ff0ebb82 */ /* 0x000e220000000a00 */
[----:B----4-:R-:W-:-:S05]  /*0550*/  @!P1 I2FP.F32.U32 R29, R29 ;  /* 0x0000001d001d9245 */ /* 0x010fca0000201000 */
[----:B------:R-:W-:Y:S01]  /*0560*/  @!P1 FADD R12, R12, R29 ;  /* 0x0000001d0c0c9221 */ /* 0x000fe20000000000 */
[----:B--2---:R-:W-:-:S05]  /*0570*/  @!P2 I2FP.F32.U32 R29, R26 ;  /* 0x0000001a001da245 */ /* 0x004fca0000201000 */
[----:B------:R-:W-:Y:S01]  /*0580*/  @!P2 FADD R18, R18, R29 ;  /* 0x0000001d1212a221 */ /* 0x000fe20000000000 */
[----:B------:R-:W-:Y:S01]  /*0590*/  @!P3 VIADD R29, R16, 0x9 ;  /* 0x00000009101db836 */ /* 0x000fe20000000000 */
[----:B-----5:R-:W-:-:S04]  /*05a0*/  @!P2 I2FP.F32.U32 R28, R28 ;  /* 0x0000001c001ca245 */ /* 0x020fc80000201000 */
[----:B0-----:R-:W-:-:S04]  /*05b0*/  @!P3 IADD3 R14, P4, PT, R29, R14, RZ ;  /* 0x0000000e1d0eb210 */ /* 0x001fc80007f9e0ff */
[----:B------:R-:W-:Y:S01]  /*05c0*/  @!P3 IADD3.X R15, PT, PT, RZ, R15, RZ, P4, !PT ;  /* 0x0000000fff0fb210 */ /* 0x000fe200027fe4ff */
[----:B------:R-:W-:-:S04]  /*05d0*/  @!P2 FADD R13, R13, R28 ;  /* 0x0000001c0d0da221 */ /* 0x000fc80000000000 */
[----:B------:R-:W2:Y:S04]  /*05e0*/  @!P3 LDG.E.U8 R26, desc[UR8][R14.64] ;  /* 0x000000080e1ab981 */ /* 0x000ea8000c1e1100 */
[----:B------:R-:W4:Y:S04]  /*05f0*/  @!P3 LDG.E.U8 R28, desc[UR8][R14.64+0x1] ;  /* 0x000001080e1cb981 */ /* 0x000f28000c1e1100 */
[----:B------:R-:W5:Y:S01]  /*0600*/  @!P3 LDG.E.U8 R24, desc[UR8][R14.64+0x2] ;  /* 0x000002080e18b981 */ /* 0x000f62000c1e1100 */
[----:B------:R-:W-:Y:S02]  /*0610*/  VIADD R23, R23, 0x4 ;  /* 0x0000000417177836 */ /* 0x000fe40000000000 */
[----:B------:R-:W-:-:S03]  /*0620*/  @!P0 VIADD R10, R10, 0x1 ;  /* 0x000000010a0a8836 */ /* 0x000fc60000000000 */
[----:B------:R-:W-:Y:S02]  /*0630*/  ISETP.NE.AND P0, PT, R23, RZ, PT ;  /* 0x000000ff1700720c */ /* 0x000fe40003f05270 */
[----:B---3--:R-:W-:Y:S01]  /*0640*/  @!P2 I2FP.F32.U32 R27, R27 ;  /* 0x0000001b001ba245 */ /* 0x008fe20000201000 */
[----:B------:R-:W-:-:S04]  /*0650*/  @!P1 VIADD R10, R10, 0x1 ;  /* 0x000000010a0a9836 */ /* 0x000fc80000000000 */
[----:B------:R-:W-:Y:S01]  /*0660*/  @!P2 FADD R12, R12, R27 ;  /* 0x0000001b0c0ca221 */ /* 0x000fe20000000000 */
[----:B------:R-:W-:Y:S01]  /*0670*/  @!P2 VIADD R10, R10, 0x1 ;  /* 0x000000010a0aa836 */ /* 0x000fe20000000000 */
[----:B------:R-:W-:Y:S01]  /*0680*/  IADD3 R21, PT, PT, R21, 0x4, RZ ;  /* 0x0000000415157810 */ /* 0x000fe20007ffe0ff */
[----:B------:R-:W-:Y:S02]  /*0690*/  VIADD R22, R22, 0x4 ;  /* 0x0000000416167836 */ /* 0x000fe40000000000 */
[----:B------:R-:W-:Y:S02]  /*06a0*/  VIADD R16, R16, 0xc ;  /* 0x0000000c10107836 */ /* 0x000fe40000000000 */
[----:B------:R-:W-:Y:S02]  /*06b0*/  VIADD R17, R17, 0xc ;  /* 0x0000000c11117836 */ /* 0x000fe40000000000 */
[----:B------:R-:W-:Y:S01]  /*06c0*/  @!P3 VIADD R10, R10, 0x1 ;  /* 0x000000010a0ab836 */ /* 0x000fe20000000000 */
[----:B--2---:R-:W-:-:S02]  /*06d0*/  @!P3 I2FP.F32.U32 R25, R26 ;  /* 0x0000001a0019b245 */ /* 0x004fc40000201000 */
[----:B----4-:R-:W-:Y:S02]  /*06e0*/  @!P3 I2FP.F32.U32 R28, R28 ;  /* 0x0000001c001cb245 */ /* 0x010fe40000201000 */
[----:B-----5:R-:W-:Y:S01]  /*06f0*/  @!P3 I2FP.F32.U32 R27, R24 ;  /* 0x00000018001bb245 */ /* 0x020fe20000201000 */
[----:B------:R-:W-:Y:S02]  /*0700*/  @!P3 FADD R18, R18, R25 ;  /* 0x000000191212b221 */ /* 0x000fe40000000000 */
[----:B------:R-:W-:Y:S02]  /*0710*/  @!P3 FADD R13, R13, R28 ;  /* 0x0000001c0d0db221 */ /* 0x000fe40000000000 */
[----:B------:R-:W-:Y:S01]  /*0720*/  @!P3 FADD R12, R12, R27 ;  /* 0x0000001b0c0cb221 */ /* 0x000fe20000000000 */
[----:B------:R-:W-:Y:S06]  /*0730*/  @P0 BRA `(.L_x_3) ;  /* 0xfffffff800dc0947 */ /* 0x000fec000383ffff */
[----:B------:R-:W-:-:S07]  /*0740*/  VIADD R22, R22, 0xffffffff ;  /* 0xffffffff16167836 */ /* 0x000fce0000000000 */
.L_x_2:
[----:B------:R-:W-:-:S13]  /*0750*/  LOP3.LUT P0, R14, R8, 0x3, RZ, 0xc0, !PT ;  /* 0x00000003080e7812 */ /* 0x000fda000780c0ff */
[----:B------:R-:W-:Y:S05]  /*0760*/  @!P0 BRA `(.L_x_4) ;  /* 0x0000000000f48947 */ /* 0x000fea0003800000 */
[----:B------:R-:W-:Y:S02]  /*0770*/  ISETP.NE.AND P0, PT, R14, 0x1, PT ;  /* 0x000000010e00780c */ /* 0x000fe40003f05270 */
[----:B------:R-:W-:-:S04]  /*0780*/  LOP3.LUT R15, R9, 0x1, RZ, 0xc0, !PT ;  /* 0x00000001090f7812 */ /* 0x000fc800078ec0ff */
[----:B------:R-:W-:-:S07]  /*0790*/  ISETP.NE.U32.AND P2, PT, R15, 0x1, PT ;  /* 0x000000010f00780c */ /* 0x000fce0003f45070 */
[----:B------:R-:W-:Y:S06]  /*07a0*/  @!P0 BRA `(.L_x_5) ;  /* 0x0000000000908947 */ /* 0x000fec0003800000 */
[----:B------:R-:W-:-:S05]  /*07b0*/  IMAD.IADD R24, R19, 0x1, R22 ;  /* 0x0000000113187824 */ /* 0x000fca00078e0216 */
[C---:B------:R-:W-:Y:S02]  /*07c0*/  ISETP.GE.AND P0, PT, R24.reuse, UR4, PT ;  /* 0x0000000418007c0c */ /* 0x040fe4000bf06270 */
[C---:B------:R-:W-:Y:S02]  /*07d0*/  IADD3 R14, PT, PT, R24.reuse, 0x1, RZ ;  /* 0x00000001180e7810 */ /* 0x040fe40007ffe0ff */
[----:B------:R-:W-:Y:S02]  /*07e0*/  ISETP.LT.OR P0, PT, R24, RZ, P0 ;  /* 0x000000ff1800720c */ /* 0x000fe40000701670 */
[----:B------:R-:W-:-:S04]  /*07f0*/  ISETP.GE.AND P1, PT, R14, UR4, PT ;  /* 0x000000040e007c0c */ /* 0x000fc8000bf26270 */
[----:B------:R-:W-:-:S07]  /*0800*/  ISETP.LT.OR P1, PT, R14, RZ, P1 ;  /* 0x000000ff0e00720c */ /* 0x000fce0000f21670 */
[----:B------:R-:W0:Y:S01]  /*0810*/  @!P0 LDC.64 R14, c[0x0][0x380] ;  /* 0x0000e000ff0e8b82 */ /* 0x000e220000000a00 */
[----:B------:R-:W-:-:S05]  /*0820*/  @!P0 IMAD R23, R24, 0x3, RZ ;  /* 0x0000000318178824 */ /* 0x000fca00078e02ff */
[----:B------:R-:W-:Y:S02]  /*0830*/  @!P1 IMAD.MOV.U32 R21, RZ, RZ, 0x3 ;  /* 0x00000003ff159424 */ /* 0x000fe400078e00ff */
[----:B------:R-:W1:Y:S02]  /*0840*/  @!P1 LDC.64 R16, c[0x0][0x380] ;  /* 0x0000e000ff109b82 */ /* 0x000e640000000a00 */
[----:B------:R-:W-:Y:S01]  /*0850*/  @!P1 IMAD R21, R24, R21, 0x3 ;  /* 0x0000000318159424 */ /* 0x000fe200078e0215 */
[----:B0-----:R-:W-:-:S05]  /*0860*/  @!P0 IADD3 R14, P3, PT, R23, R14, RZ ;  /* 0x0000000e170e8210 */ /* 0x001fca0007f7e0ff */
[----:B------:R-:W-:Y:S01]  /*0870*/  @!P0 IMAD.X R15, RZ, RZ, R15, P3 ;  /* 0x000000ffff0f8224 */ /* 0x000fe200018e060f */
[----:B-1----:R-:W-:-:S04]  /*0880*/  @!P1 IADD3 R16, P3, PT, R21, R16, RZ ;  /* 0x0000001015109210 */ /* 0x002fc80007f7e0ff */
[----:B------:R-:W2:Y:S01]  /*0890*/  @!P0 LDG.E.U8 R21, desc[UR8][R14.64] ;  /* 0x000000080e158981 */ /* 0x000ea2000c1e1100 */
[----:B------:R-:W-:-:S03]  /*08a0*/  @!P1 IMAD.X R17, RZ, RZ, R17, P3 ;  /* 0x000000ffff119224 */ /* 0x000fc600018e0611 */
[----:B------:R-:W3:Y:S04]  /*08b0*/  @!P0 LDG.E.U8 R23, desc[UR8][R14.64+0x1] ;  /* 0x000001080e178981 */ /* 0x000ee8000c1e1100 */
[----:B------:R-:W4:Y:S04]  /*08c0*/  @!P0 LDG.E.U8 R25, desc[UR8][R14.64+0x2] ;  /* 0x000002080e198981 */ /* 0x000f28000c1e1100 */
[----:B------:R-:W5:Y:S04]  /*08d0*/  @!P1 LDG.E.U8 R26, desc[UR8][R16.64] ;  /* 0x00000008101a9981 */ /* 0x000f68000c1e1100 */
[----:B------:R-:W5:Y:S04]  /*08e0*/  @!P1 LDG.E.U8 R27, desc[UR8][R16.64+0x1] ;  /* 0x00000108101b9981 */ /* 0x000f68000c1e1100 */
[----:B------:R-:W5:Y:S01]  /*08f0*/  @!P1 LDG.E.U8 R28, desc[UR8][R16.64+0x2] ;  /* 0x00000208101c9981 */ /* 0x000f62000c1e1100 */
[----:B------:R-:W-:-:S02]  /*0900*/  @!P0 VIADD R10, R10, 0x1 ;  /* 0x000000010a0a8836 */ /* 0x000fc40000000000 */
[----:B------:R-:W-:-:S03]  /*0910*/  VIADD R22, R22, 0x2 ;  /* 0x0000000216167836 */ /* 0x000fc60000000000 */
[----:B------:R-:W-:Y:S02]  /*0920*/  @!P1 IADD3 R10, PT, PT, R10, 0x1, RZ ;  /* 0x000000010a0a9810 */ /* 0x000fe40007ffe0ff */
[----:B--2---:R-:W-:Y:S02]  /*0930*/  @!P0 I2FP.F32.U32 R21, R21 ;  /* 0x0000001500158245 */ /* 0x004fe40000201000 */
[----:B---3--:R-:W-:-:S03]  /*0940*/  @!P0 I2FP.F32.U32 R24, R23 ;  /* 0x0000001700188245 */ /* 0x008fc60000201000 */
[----:B------:R-:W-:Y:S01]  /*0950*/  @!P0 FADD R18, R18, R21 ;  /* 0x0000001512128221 */ /* 0x000fe20000000000 */
[----:B----4-:R-:W-:Y:S01]  /*0960*/  @!P0 I2FP.F32.U32 R25, R25 ;  /* 0x0000001900198245 */ /* 0x010fe20000201000 */
[----:B------:R-:W-:Y:S01]  /*0970*/  @!P0 FADD R13, R13, R24 ;  /* 0x000000180d0d8221 */ /* 0x000fe20000000000 */
[----:B-----5:R-:W-:-:S03]  /*0980*/  @!P1 I2FP.F32.U32 R21, R26 ;  /* 0x0000001a00159245 */ /* 0x020fc60000201000 */
[----:B------:R-:W-:Y:S01]  /*0990*/  @!P0 FADD R12, R12, R25 ;  /* 0x000000190c0c8221 */ /* 0x000fe20000000000 */
[----:B------:R-:W-:Y:S01]  /*09a0*/  @!P1 I2FP.F32.U32 R24, R27 ;  /* 0x0000001b00189245 */ /* 0x000fe20000201000 */
[----:B------:R-:W-:Y:S01]  /*09b0*/  @!P1 FADD R18, R18, R21 ;  /* 0x0000001512129221 */ /* 0x000fe20000000000 */
[----:B------:R-:W-:-:S03]  /*09c0*/  @!P1 I2FP.F32.U32 R15, R28 ;  /* 0x0000001c000f9245 */ /* 0x000fc60000201000 */
[----:B------:R-:W-:Y:S02]  /*09d0*/  @!P1 FADD R13, R13, R24 ;  /* 0x000000180d0d9221 */ /* 0x000fe40000000000 */
[----:B------:R-:W-:-:S07]  /*09e0*/  @!P1 FADD R12, R12, R15 ;  /* 0x0000000f0c0c9221 */ /* 0x000fce0000000000 */
.L_x_5:
[----:B------:R-:W-:Y:S05]  /*09f0*/  @!P2 BRA `(.L_x_4) ;  /* 0x000000000050a947 */ /* 0x000fea0003800000 */
[----:B------:R-:W-:Y:S01]  /*0a00*/  IMAD.IADD R19, R19, 0x1, R22 ;  /* 0x0000000113137824 */ /* 0x000fe200078e0216 */
[----:B------:R-:W-:Y:S04]  /*0a10*/  BSSY.RECONVERGENT B0, `(.L_x_4) ;  /* 0x0000012000007945 */ /* 0x000fe80003800200 */
[----:B------:R-:W-:-:S04]  /*0a20*/  ISETP.GE.AND P0, PT, R19, UR4, PT ;  /* 0x0000000413007c0c */ /* 0x000fc8000bf06270 */
[----:B------:R-:W-:-:S13]  /*0a30*/  ISETP.LT.OR P0, PT, R19, RZ, P0 ;  /* 0x000000ff1300720c */ /* 0x000fda0000701670 */
[----:B------:R-:W-:Y:S05]  /*0a40*/  @P0 BRA `(.L_x_6) ;  /* 0x0000000000380947 */ /* 0x000fea0003800000 */
[----:B------:R-:W0:Y:S01]  /*0a50*/  LDC.64 R14, c[0x0][0x380] ;  /* 0x0000e000ff0e7b82 */ /* 0x000e220000000a00 */
[----:B------:R-:W-:-:S05]  /*0a60*/  IMAD R19, R19, 0x3, RZ ;  /* 0x0000000313137824 */ /* 0x000fca00078e02ff */
[----:B0-----:R-:W-:-:S05]  /*0a70*/  IADD3 R14, P0, PT, R19, R14, RZ ;  /* 0x0000000e130e7210 */ /* 0x001fca0007f1e0ff */
[----:B------:R-:W-:-:S05]  /*0a80*/  IMAD.X R15, RZ, RZ, R15, P0 ;  /* 0x000000ffff0f7224 */ /* 0x000fca00000e060f */
[----:B------:R-:W2:Y:S04]  /*0a90*/  LDG.E.U8 R16, desc[UR8][R14.64] ;  /* 0x000000080e107981 */ /* 0x000ea8000c1e1100 */
[----:B------:R-:W3:Y:S04]  /*0aa0*/  LDG.E.U8 R19, desc[UR8][R14.64+0x1] ;  /* 0x000001080e137981 */ /* 0x000ee8000c1e1100 */
[----:B------:R-:W4:Y:S01]  /*0ab0*/  LDG.E.U8 R21, desc[UR8][R14.64+0x2] ;  /* 0x000002080e157981 */ /* 0x000f22000c1e1100 */
[----:B------:R-:W-:Y:S01]  /*0ac0*/  VIADD R10, R10, 0x1 ;  /* 0x000000010a0a7836 */ /* 0x000fe20000000000 */
[----:B--2---:R-:W-:-:S02]  /*0ad0*/  I2FP.F32.U32 R17, R16 ;  /* 0x0000001000117245 */ /* 0x004fc40000201000 */
[----:B---3--:R-:W-:-:S03]  /*0ae0*/  I2FP.F32.U32 R16, R19 ;  /* 0x0000001300107245 */ /* 0x008fc60000201000 */
[----:B------:R-:W-:Y:S01]  /*0af0*/  FADD R18, R18, R17 ;  /* 0x0000001112127221 */ /* 0x000fe20000000000 */
[----:B----4-:R-:W-:Y:S01]  /*0b00*/  I2FP.F32.U32 R21, R21 ;  /* 0x0000001500157245 */ /* 0x010fe20000201000 */
[----:B------:R-:W-:-:S04]  /*0b10*/  FADD R13, R13, R16 ;  /* 0x000000100d0d7221 */ /* 0x000fc80000000000 */
[----:B------:R-:W-:-:S07]  /*0b20*/  FADD R12, R12, R21 ;  /* 0x000000150c0c7221 */ /* 0x000fce0000000000 */
.L_x_6:
[----:B------:R-:W-:Y:S05]  /*0b30*/  BSYNC.RECONVERGENT B0 ;  /* 0x0000000000007941 */ /* 0x000fea0003800200 */
.L_x_4:
[----:B------:R-:W-:-:S04]  /*0b40*/  IABS R15, R11 ;  /* 0x0000000b000f7213 */ /* 0x000fc80000000000 */
[C---:B------:R-:W-:Y:S01]  /*0b50*/  ISETP.NE.AND P0, PT, R2.reuse, R15, PT ;  /* 0x0000000f0200720c */ /* 0x040fe20003f05270 */
[----:B------:R-:W-:-:S12]  /*0b60*/  VIADD R2, R2, 0x1 ;  /* 0x0000000102027836 */ /* 0x000fd80000000000 */
[----:B------:R-:W-:Y:S05]  /*0b70*/  @P0 BRA `(.L_x_7) ;  /* 0xfffffff400a00947 */ /* 0x000fea000383ffff */
[----:B------:R-:W-:-:S07]  /*0b80*/  I2FP.F32.S32 R7, R10 ;  /* 0x0000000a00077245 */ /* 0x000fce0000201400 */
.L_x_1:
[----:B------:R-:W0:Y:S01]  /*0b90*/  MUFU.RCP R0, R7 ;  /* 0x0000000700007308 */ /* 0x000e220000001000 */
[----:B------:R-:W-:Y:S01]  /*0ba0*/  BSSY.RECONVERGENT B0, `(.L_x_8) ;  /* 0x000000d000007945 */ /* 0x000fe20003800200 */
[----:B------:R-:W-:-:S06]  /*0bb0*/  IMAD R20, R20, 0x3, RZ ;  /* 0x0000000314147824 */ /* 0x000fcc00078e02ff */
[----:B------:R-:W1:Y:S01]  /*0bc0*/  FCHK P0, R18, R7 ;  /* 0x0000000712007302 */ /* 0x000e620000000000 */
[----:B0-----:R-:W-:-:S04]  /*0bd0*/  FFMA R3, R0, -R7, 1 ;  /* 0x3f80000000037423 */ /* 0x001fc80000000807 */
[----:B------:R-:W-:-:S04]  /*0be0*/  FFMA R3, R0, R3, R0 ;  /* 0x0000000300037223 */ /* 0x000fc80000000000 */
[----:B------:R-:W-:-:S04]  /*0bf0*/  FFMA R5, R3, R18, RZ ;  /* 0x0000001203057223 */ /* 0x000fc800000000ff */
[----:B------:R-:W-:-:S04]  /*0c00*/  FFMA R0, R5, -R7, R18 ;  /* 0x8000000705007223 */ /* 0x000fc80000000012 */
[----:B------:R-:W-:Y:S01]  /*0c10*/  FFMA R3, R3, R0, R5 ;  /* 0x0000000003037223 */ /* 0x000fe20000000005 */
[----:B-1----:R-:W-:Y:S06]  /*0c20*/  @!P0 BRA `(.L_x_9) ;  /* 0x0000000000108947 */ /* 0x002fec0003800000 */
[----:B------:R-:W-:Y:S01]  /*0c30*/  IMAD.MOV.U32 R3, RZ, RZ, R7 ;  /* 0x000000ffff037224 */ /* 0x000fe200078e0007 */
[----:B------:R-:W-:-:S07]  /*0c40*/  MOV R2, 0xc60 ;  /* 0x00000c6000027802 */ /* 0x000fce0000000f00 */
[----:B------:R-:W-:Y:S05]  /*0c50*/  CALL.REL.NOINC `($__internal_0_$__cuda_sm3x_div_rn_noftz_f32_slowpath) ;  /* 0x0000000000a47944 */ /* 0x000fea0003c00000 */
[----:B------:R-:W-:-:S07]  /*0c60*/  MOV R3, R0 ;  /* 0x0000000000037202 */ /* 0x000fce0000000f00 */
.L_x_9:
[----:B------:R-:W-:Y:S05]  /*0c70*/  BSYNC.RECONVERGENT B0 ;  /* 0x0000000000007941 */ /* 0x000fea0003800200 */
.L_x_8:
[----:B------:R-:W0:Y:S01]  /*0c80*/  LDCU.64 UR4, c[0x0][0x388] ;  /* 0x00007100ff0477ac */ /* 0x000e220008000a00 */
[----:B------:R-:W-:Y:S01]  /*0c90*/  F2I.U32.TRUNC.NTZ R3, R3 ;  /* 0x0000000300037305 */ /* 0x000fe2000020f000 */
[----:B------:R-:W-:Y:S07]  /*0ca0*/  BSSY.RECONVERGENT B0, `(.L_x_10) ;  /* 0x0000010000007945 */ /* 0x000fee0003800200 */
[----:B------:R-:W1:Y:S01]  /*0cb0*/  MUFU.RCP R0, R7 ;  /* 0x0000000700007308 */ /* 0x000e620000001000 */
[----:B0-----:R-:W-:-:S04]  /*0cc0*/  IADD3 R4, P0, PT, R20, UR4, RZ ;  /* 0x0000000414047c10 */ /* 0x001fc8000ff1e0ff */
[----:B------:R-:W-:Y:S01]  /*0cd0*/  LEA.HI.X.SX32 R5, R20, UR5, 0x1, P0 ;  /* 0x0000000514057c11 */ /* 0x000fe200080f0eff */
[----:B-1----:R-:W-:-:S04]  /*0ce0*/  FFMA R9, R0, -R7, 1 ;  /* 0x3f80000000097423 */ /* 0x002fc80000000807 */
[----:B------:R0:W-:Y:S03]  /*0cf0*/  STG.E.U8 desc[UR8][R4.64], R3 ;  /* 0x0000000304007986 */ /* 0x0001e6000c101108 */
[----:B------:R-:W1:Y:S01]  /*0d00*/  FCHK P0, R13, R7 ;  /* 0x000000070d007302 */ /* 0x000e620000000000 */
[----:B------:R-:W-:-:S04]  /*0d10*/  FFMA R0, R0, R9, R0 ;  /* 0x0000000900007223 */ /* 0x000fc80000000000 */
[----:B------:R-:W-:-:S04]  /*0d20*/  FFMA R2, R0, R13, RZ ;  /* 0x0000000d00027223 */ /* 0x000fc800000000ff */
[----:B------:R-:W-:-:S04]  /*0d30*/  FFMA R9, R2, -R7, R13 ;  /* 0x8000000702097223 */ /* 0x000fc8000000000d */
[----:B------:R-:W-:Y:S01]  /*0d40*/  FFMA R0, R0, R9, R2 ;  /* 0x0000000900007223 */ /* 0x000fe20000000002 */
[----:B01----:R-:W-:Y:S06]  /*0d50*/  @!P0 BRA `(.L_x_11) ;  /* 0x0000000000108947 */ /* 0x003fec0003800000 */
[----:B------:R-:W-:Y:S01]  /*0d60*/  IMAD.MOV.U32 R18, RZ, RZ, R13 ;  /* 0x000000ffff127224 */ /* 0x000fe200078e000d */
[----:B------:R-:W-:Y:S01]  /*0d70*/  MOV R2, 0xda0 ;  /* 0x00000da000027802 */ /* 0x000fe20000000f00 */
[----:B------:R-:W-:-:S07]  /*0d80*/  IMAD.MOV.U32 R3, RZ, RZ, R7 ;  /* 0x000000ffff037224 */ /* 0x000fce00078e0007 */
[----:B------:R-:W-:Y:S05]  /*0d90*/  CALL.REL.NOINC `($__internal_0_$__cuda_sm3x_div_rn_noftz_f32_slowpath) ;  /* 0x0000000000547944 */ /* 0x000fea0003c00000 */
.L_x_11:
[----:B------:R-:W-:Y:S05]  /*0da0*/  BSYNC.RECONVERGENT B0 ;  /* 0x0000000000007941 */ /* 0x000fea0003800200 */
.L_x_10:
[----:B------:R-:W0:Y:S01]  /*0db0*/  F2I.U32.TRUNC.NTZ R9, R0 ;  /* 0x0000000000097305 */ /* 0x000e22000020f000 */
[----:B------:R-:W-:Y:S07]  /*0dc0*/  BSSY.RECONVERGENT B0, `(.L_x_12) ;  /* 0x000000f000007945 */ /* 0x000fee0003800200 */
[----:B------:R-:W1:Y:S01]  /*0dd0*/  MUFU.RCP R2, R7 ;  /* 0x0000000700027308 */ /* 0x000e620000001000 */
[----:B0-----:R0:W-:Y:S07]  /*0de0*/  STG.E.U8 desc[UR8][R4.64+0x1], R9 ;  /* 0x0000010904007986 */ /* 0x0011ee000c101108 */
[----:B------:R-:W2:Y:S01]  /*0df0*/  FCHK P0, R12, R7 ;  /* 0x000000070c007302 */ /* 0x000ea20000000000 */
[----:B-1----:R-:W-:-:S04]  /*0e00*/  FFMA R3, R2, -R7, 1 ;  /* 0x3f80000002037423 */ /* 0x002fc80000000807 */
[----:B------:R-:W-:-:S04]  /*0e10*/  FFMA R3, R2, R3, R2 ;  /* 0x0000000302037223 */ /* 0x000fc80000000002 */
[----:B------:R-:W-:-:S04]  /*0e20*/  FFMA R11, R3, R12, RZ ;  /* 0x0000000c030b7223 */ /* 0x000fc800000000ff */
[----:B------:R-:W-:-:S04]  /*0e30*/  FFMA R2, R11, -R7, R12 ;  /* 0x800000070b027223 */ /* 0x000fc8000000000c */
[----:B------:R-:W-:Y:S01]  /*0e40*/  FFMA R2, R3, R2, R11 ;  /* 0x0000000203027223 */ /* 0x000fe2000000000b */
[----:B0-2---:R-:W-:Y:S06]  /*0e50*/  @!P0 BRA `(.L_x_13) ;  /* 0x0000000000148947 */ /* 0x005fec0003800000 */
[----:B------:R-:W-:Y:S01]  /*0e60*/  IMAD.MOV.U32 R18, RZ, RZ, R12 ;  /* 0x000000ffff127224 */ /* 0x000fe200078e000c */
[----:B------:R-:W-:Y:S01]  /*0e70*/  MOV R2, 0xea0 ;  /* 0x00000ea000027802 */ /* 0x000fe20000000f00 */
[----:B------:R-:W-:-:S07]  /*0e80*/  IMAD.MOV.U32 R3, RZ, RZ, R7 ;  /* 0x000000ffff037224 */ /* 0x000fce00078e0007 */
[----:B------:R-:W-:Y:S05]  /*0e90*/  CALL.REL.NOINC `($__internal_0_$__cuda_sm3x_div_rn_noftz_f32_slowpath) ;  /* 0x0000000000147944 */ /* 0x000fea0003c00000 */
[----:B------:R-:W-:-:S07]  /*0ea0*/  IMAD.MOV.U32 R2, RZ, RZ, R0 ;  /* 0x000000ffff027224 */ /* 0x000fce00078e0000 */
.L_x_13:
[----:B------:R-:W-:Y:S05]  /*0eb0*/  BSYNC.RECONVERGENT B0 ;  /* 0x0000000000007941 */ /* 0x000fea0003800200 */
.L_x_12:
[----:B------:R-:W0:Y:S02]  /*0ec0*/  F2I.U32.TRUNC.NTZ R3, R2 ;  /* 0x0000000200037305 */ /* 0x000e24000020f000 */
[----:B0-----:R-:W-:Y:S01]  /*0ed0*/  STG.E.U8 desc[UR8][R4.64+0x2], R3 ;  /* 0x0000020304007986 */ /* 0x001fe2000c101108 */
[----:B------:R-:W-:Y:S05]  /*0ee0*/  EXIT ;  /* 0x000000000000794d */ /* 0x000fea0003800000 */
        .weak           $__internal_0_$__cuda_sm3x_div_rn_noftz_f32_slowpath
        .type           $__internal_0_$__cuda_sm3x_div_rn_noftz_f32_slowpath,@function
        .size           $__internal_0_$__cuda_sm3x_div_rn_noftz_f32_slowpath,(.L_x_28 - $__internal_0_$__cuda_sm3x_div_rn_noftz_f32_slowpath)
$__internal_0_$__cuda_sm3x_div_rn_noftz_f32_slowpath:
[----:B------:R-:W-:Y:S01]  /*0ef0*/  SHF.R.U32.HI R8, RZ, 0x17, R3 ;  /* 0x00000017ff087819 */ /* 0x000fe20000011603 */
[----:B------:R-:W-:Y:S01]  /*0f00*/  BSSY.RECONVERGENT B1, `(.L_x_14) ;  /* 0x0000062000017945 */ /* 0x000fe20003800200 */
[----:B------:R-:W-:Y:S02]  /*0f10*/  SHF.R.U32.HI R0, RZ, 0x17, R18 ;  /* 0x00000017ff007819 */ /* 0x000fe40000011612 */
[----:B------:R-:W-:Y:S02]  /*0f20*/  LOP3.LUT R8, R8, 0xff, RZ, 0xc0, !PT ;  /* 0x000000ff08087812 */ /* 0x000fe400078ec0ff */
[----:B------:R-:W-:Y:S02]  /*0f30*/  LOP3.LUT R14, R0, 0xff, RZ, 0xc0, !PT ;  /* 0x000000ff000e7812 */ /* 0x000fe400078ec0ff */
[----:B------:R-:W-:-:S03]  /*0f40*/  IADD3 R9, PT, PT, R8, -0x1, RZ ;  /* 0xffffffff08097810 */ /* 0x000fc60007ffe0ff */
[----:B------:R-:W-:Y:S01]  /*0f50*/  VIADD R0, R14, 0xffffffff ;  /* 0xffffffff0e007836 */ /* 0x000fe20000000000 */
[----:B------:R-:W-:-:S04]  /*0f60*/  ISETP.GT.U32.AND P0, PT, R9, 0xfd, PT ;  /* 0x000000fd0900780c */ /* 0x000fc80003f04070 */
[----:B------:R-:W-:-:S13]  /*0f70*/  ISETP.GT.U32.OR P0, PT, R0, 0xfd, P0 ;  /* 0x000000fd0000780c */ /* 0x000fda0000704470 */
[----:B------:R-:W-:Y:S01]  /*0f80*/  @!P0 IMAD.MOV.U32 R6, RZ, RZ, RZ ;  /* 0x000000ffff068224 */ /* 0x000fe200078e00ff */
[----:B------:R-:W-:Y:S06]  /*0f90*/  @!P0 BRA `(.L_x_15) ;  /* 0x00000000005c8947 */ /* 0x000fec0003800000 */
[----:B------:R-:W-:Y:S02]  /*0fa0*/  FSETP.GTU.FTZ.AND P0, PT, |R18|, +INF , PT ;  /* 0x7f8000001200780b */ /* 0x000fe40003f1c200 */
[----:B------:R-:W-:-:S04]  /*0fb0*/  FSETP.GTU.FTZ.AND P1, PT, |R3|, +INF , PT ;  /* 0x7f8000000300780b */ /* 0x000fc80003f3c200 */
[----:B------:R-:W-:-:S13]  /*0fc0*/  PLOP3.LUT P0, PT, P0, P1, PT, 0xf8, 0x8f ;  /* 0x00000000008f781c */ /* 0x000fda0000703f70 */
[----:B------:R-:W-:Y:S05]  /*0fd0*/  @P0 BRA `(.L_x_16) ;  /* 0x00000004004c0947 */ /* 0x000fea0003800000 */
[----:B------:R-:W-:-:S13]  /*0fe0*/  LOP3.LUT P0, RZ, R3, 0x7fffffff, R18, 0xc8, !PT ;  /* 0x7fffffff03ff7812 */ /* 0x000fda000780c812 */
[----:B------:R-:W-:Y:S05]  /*0ff0*/  @!P0 BRA `(.L_x_17) ;  /* 0x00000004003c8947 */ /* 0x000fea0003800000 */
[C---:B------:R-:W-:Y:S02]  /*1000*/  FSETP.NEU.FTZ.AND P1, PT, |R18|.reuse, +INF , PT ;  /* 0x7f8000001200780b */ /* 0x040fe40003f3d200 */
[----:B------:R-:W-:Y:S02]  /*1010*/  FSETP.NEU.FTZ.AND P2, PT, |R3|, +INF , PT ;  /* 0x7f8000000300780b */ /* 0x000fe40003f5d200 */
[----:B------:R-:W-:-:S11]  /*1020*/  FSETP.NEU.FTZ.AND P0, PT, |R18|, +INF , PT ;  /* 0x7f8000001200780b */ /* 0x000fd60003f1d200 */
[----:B------:R-:W-:Y:S05]  /*1030*/  @!P2 BRA !P1, `(.L_x_17) ;  /* 0x00000004002ca947 */ /* 0x000fea0004800000 */
[----:B------:R-:W-:-:S04]  /*1040*/  LOP3.LUT P1, RZ, R18, 0x7fffffff, RZ, 0xc0, !PT ;  /* 0x7fffffff12ff7812 */ /* 0x000fc8000782c0ff */
[----:B------:R-:W-:-:S13]  /*1050*/  PLOP3.LUT P1, PT, P2, P1, PT, 0x2f, 0xf2 ;  /* 0x0000000000f2781c */ /* 0x000fda0001722577 */
[----:B------:R-:W-:Y:S05]  /*1060*/  @P1 BRA `(.L_x_18) ;  /* 0x0000000400181947 */ /* 0x000fea0003800000 */
[----:B------:R-:W-:-:S04]  /*1070*/  LOP3.LUT P1, RZ, R3, 0x7fffffff, RZ, 0xc0, !PT ;  /* 0x7fffffff03ff7812 */ /* 0x000fc8000782c0ff */
[----:B------:R-:W-:-:S13]  /*1080*/  PLOP3.LUT P0, PT, P0, P1, PT, 0x2f, 0xf2 ;  /* 0x0000000000f2781c */ /* 0x000fda0000702577 */
[----:B------:R-:W-:Y:S05]  /*1090*/  @P0 BRA `(.L_x_19) ;  /* 0x0000000400000947 */ /* 0x000fea0003800000 */
[----:B------:R-:W-:Y:S02]  /*10a0*/  ISETP.GE.AND P0, PT, R0, RZ, PT ;  /* 0x000000ff0000720c */ /* 0x000fe40003f06270 */
[----:B------:R-:W-:-:S11]  /*10b0*/  ISETP.GE.AND P1, PT, R9, RZ, PT ;  /* 0x000000ff0900720c */ /* 0x000fd60003f26270 */
[----:B------:R-:W-:Y:S02]  /*10c0*/  @P0 IMAD.MOV.U32 R6, RZ, RZ, RZ ;  /* 0x000000ffff060224 */ /* 0x000fe400078e00ff */
[----:B------:R-:W-:Y:S01]  /*10d0*/  @!P0 FFMA R18, R18, 1.84467440737095516160e+19, RZ ;  /* 0x5f80000012128823 */ /* 0x000fe200000000ff */
[----:B------:R-:W-:Y:S02]  /*10e0*/  @!P0 IMAD.MOV.U32 R6, RZ, RZ, -0x40 ;  /* 0xffffffc0ff068424 */ /* 0x000fe400078e00ff */
[----:B------:R-:W-:Y:S02]  /*10f0*/  @!P1 FFMA R3, R3, 1.84467440737095516160e+19, RZ ;  /* 0x5f80000003039823 */ /* 0x000fe400000000ff */
[----:B------:R-:W-:-:S07]  /*1100*/  @!P1 VIADD R6, R6, 0x40 ;  /* 0x0000004006069836 */ /* 0x000fce0000000000 */
.L_x_15:
[----:B------:R-:W-:Y:S01]  /*1110*/  LEA R0, R8, 0xc0800000, 0x17 ;  /* 0xc080000008007811 */ /* 0x000fe200078eb8ff */
[----:B------:R-:W-:Y:S03]  /*1120*/  BSSY.RECONVERGENT B2, `(.L_x_20) ;  /* 0x0000036000027945 */ /* 0x000fe60003800200 */
[----:B------:R-:W-:Y:S01]  /*1130*/  IADD3 R9, PT, PT, -R0, R3, RZ ;  /* 0x0000000300097210 */ /* 0x000fe20007ffe1ff */
[----:B------:R-:W-:-:S03]  /*1140*/  VIADD R3, R14, 0xffffff81 ;  /* 0xffffff810e037836 */ /* 0x000fc60000000000 */
[----:B------:R0:W1:Y:S01]  /*1150*/  MUFU.RCP R10, R9 ;  /* 0x00000009000a7308 */ /* 0x0000620000001000 */
[----:B------:R-:W-:Y:S01]  /*1160*/  FADD.FTZ R11, -R9, -RZ ;  /* 0x800000ff090b7221 */ /* 0x000fe20000010100 */
[C---:B------:R-:W-:Y:S01]  /*1170*/  IMAD R0, R3.reuse, -0x800000, R18 ;  /* 0xff80000003007824 */ /* 0x040fe200078e0212 */
[----:B0-----:R-:W-:-:S05]  /*1180*/  IADD3 R9, PT, PT, R3, 0x7f, -R8 ;  /* 0x0000007f03097810 */ /* 0x001fca0007ffe808 */
[----:B------:R-:W-:Y:S02]  /*1190*/  IMAD.IADD R9, R9, 0x1, R6 ;  /* 0x0000000109097824 */ /* 0x000fe400078e0206 */
[----:B-1----:R-:W-:-:S04]  /*11a0*/  FFMA R15, R10, R11, 1 ;  /* 0x3f8000000a0f7423 */ /* 0x002fc8000000000b */
[----:B------:R-:W-:-:S04]  /*11b0*/  FFMA R17, R10, R15, R10 ;  /* 0x0000000f0a117223 */ /* 0x000fc8000000000a */
[----:B------:R-:W-:-:S04]  /*11c0*/  FFMA R10, R0, R17, RZ ;  /* 0x00000011000a7223 */ /* 0x000fc800000000ff */
[----:B------:R-:W-:-:S04]  /*11d0*/  FFMA R15, R11, R10, R0 ;  /* 0x0000000a0b0f7223 */ /* 0x000fc80000000000 */
[----:B------:R-:W-:-:S04]  /*11e0*/  FFMA R10, R17, R15, R10 ;  /* 0x0000000f110a7223 */ /* 0x000fc8000000000a */
[----:B------:R-:W-:-:S04]  /*11f0*/  FFMA R11, R11, R10, R0 ;  /* 0x0000000a0b0b7223 */ /* 0x000fc80000000000 */
[----:B------:R-:W-:-:S05]  /*1200*/  FFMA R0, R17, R11, R10 ;  /* 0x0000000b11007223 */ /* 0x000fca000000000a */
[----:B------:R-:W-:-:S04]  /*1210*/  SHF.R.U32.HI R3, RZ, 0x17, R0 ;  /* 0x00000017ff037819 */ /* 0x000fc80000011600 */
[----:B------:R-:W-:-:S05]  /*1220*/  LOP3.LUT R3, R3, 0xff, RZ, 0xc0, !PT ;  /* 0x000000ff03037812 */ /* 0x000fca00078ec0ff */
[----:B------:R-:W-:-:S04]  /*1230*/  IMAD.IADD R14, R3, 0x1, R9 ;  /* 0x00000001030e7824 */ /* 0x000fc800078e0209 */
[----:B------:R-:W-:-:S05]  /*1240*/  VIADD R3, R14, 0xffffffff ;  /* 0xffffffff0e037836 */ /* 0x000fca0000000000 */
[----:B------:R-:W-:-:S13]  /*1250*/  ISETP.GE.U32.AND P0, PT, R3, 0xfe, PT ;  /* 0x000000fe0300780c */ /* 0x000fda0003f06070 */
[----:B------:R-:W-:Y:S05]  /*1260*/  @!P0 BRA `(.L_x_21) ;  /* 0x0000000000808947 */ /* 0x000fea0003800000 */
[----:B------:R-:W-:-:S13]  /*1270*/  ISETP.GT.AND P0, PT, R14, 0xfe, PT ;  /* 0x000000fe0e00780c */ /* 0x000fda0003f04270 */
[----:B------:R-:W-:Y:S05]  /*1280*/  @P0 BRA `(.L_x_22) ;  /* 0x00000000006c0947 */ /* 0x000fea0003800000 */
[----:B------:R-:W-:-:S13]  /*1290*/  ISETP.GE.AND P0, PT, R14, 0x1, PT ;  /* 0x000000010e00780c */ /* 0x000fda0003f06270 */
[----:B------:R-:W-:Y:S05]  /*12a0*/  @P0 BRA `(.L_x_23) ;  /* 0x0000000000740947 */ /* 0x000fea0003800000 */
[----:B------:R-:W-:Y:S02]  /*12b0*/  ISETP.GE.AND P0, PT, R14, -0x18, PT ;  /* 0xffffffe80e00780c */ /* 0x000fe40003f06270 */
[----:B------:R-:W-:-:S11]  /*12c0*/  LOP3.LUT R0, R0, 0x80000000, RZ, 0xc0, !PT ;  /* 0x8000000000007812 */ /* 0x000fd600078ec0ff */
[----:B------:R-:W-:Y:S05]  /*12d0*/  @!P0 BRA `(.L_x_23) ;  /* 0x0000000000688947 */ /* 0x000fea0003800000 */
[CCC-:B------:R-:W-:Y:S01]  /*12e0*/  FFMA.RZ R3, R17.reuse, R11.reuse, R10.reuse ;  /* 0x0000000b11037223 */ /* 0x1c0fe2000000c00a */
[C---:B------:R-:W-:Y:S02]  /*12f0*/  VIADD R9, R14.reuse, 0x20 ;  /* 0x000000200e097836 */ /* 0x040fe40000000000 */
[-CC-:B------:R-:W-:Y:S01]  /*1300*/  FFMA.RM R6, R17, R11.reuse, R10.reuse ;  /* 0x0000000b11067223 */ /* 0x180fe2000000400a */
[C---:B------:R-:W-:Y:S02]  /*1310*/  ISETP.NE.AND P2, PT, R14.reuse, RZ, PT ;  /* 0x000000ff0e00720c */ /* 0x040fe40003f45270 */
[----:B------:R-:W-:Y:S01]  /*1320*/  LOP3.LUT R8, R3, 0x7fffff, RZ, 0xc0, !PT ;  /* 0x007fffff03087812 */ /* 0x000fe200078ec0ff */
[----:B------:R-:W-:Y:S01]  /*1330*/  FFMA.RP R3, R17, R11, R10 ;  /* 0x0000000b11037223 */ /* 0x000fe2000000800a */
[----:B------:R-:W-:Y:S02]  /*1340*/  ISETP.NE.AND P1, PT, R14, RZ, PT ;  /* 0x000000ff0e00720c */ /* 0x000fe40003f25270 */
[----:B------:R-:W-:-:S02]  /*1350*/  LOP3.LUT R8, R8, 0x800000, RZ, 0xfc, !PT ;  /* 0x0080000008087812 */ /* 0x000fc400078efcff */
[----:B------:R-:W-:Y:S02]  /*1360*/  IADD3 R10, PT, PT, -R14, RZ, RZ ;  /* 0x000000ff0e0a7210 */ /* 0x000fe40007ffe1ff */
[----:B------:R-:W-:Y:S02]  /*1370*/  SHF.L.U32 R9, R8, R9, RZ ;  /* 0x0000000908097219 */ /* 0x000fe400000006ff */
[----:B------:R-:W-:Y:S02]  /*1380*/  FSETP.NEU.FTZ.AND P0, PT, R3, R6, PT ;  /* 0x000000060300720b */ /* 0x000fe40003f1d000 */
[----:B------:R-:W-:Y:S02]  /*1390*/  SEL R3, R10, RZ, P2 ;  /* 0x000000ff0a037207 */ /* 0x000fe40001000000 */
[----:B------:R-:W-:Y:S02]  /*13a0*/  ISETP.NE.AND P1, PT, R9, RZ, P1 ;  /* 0x000000ff0900720c */ /* 0x000fe40000f25270 */
[----:B------:R-:W-:-:S02]  /*13b0*/  SHF.R.U32.HI R3, RZ, R3, R8 ;  /* 0x00000003ff037219 */ /* 0x000fc40000011608 */
[----:B------:R-:W-:Y:S02]  /*13c0*/  PLOP3.LUT P0, PT, P0, P1, PT, 0xf8, 0x8f ;  /* 0x00000000008f781c */ /* 0x000fe40000703f70 */
[----:B------:R-:W-:Y:S02]  /*13d0*/  SHF.R.U32.HI R9, RZ, 0x1, R3 ;  /* 0x00000001ff097819 */ /* 0x000fe40000011603 */
[----:B------:R-:W-:-:S04]  /*13e0*/  SEL R6, RZ, 0x1, !P0 ;  /* 0x00000001ff067807 */ /* 0x000fc80004000000 */
[----:B------:R-:W-:-:S04]  /*13f0*/  LOP3.LUT R6, R6, 0x1, R9, 0xf8, !PT ;  /* 0x0000000106067812 */ /* 0x000fc800078ef809 */
[----:B------:R-:W-:-:S05]  /*1400*/  LOP3.LUT R6, R6, R3, RZ, 0xc0, !PT ;  /* 0x0000000306067212 */ /* 0x000fca00078ec0ff */
[----:B------:R-:W-:-:S05]  /*1410*/  IMAD.IADD R9, R9, 0x1, R6 ;  /* 0x0000000109097824 */ /* 0x000fca00078e0206 */
[----:B------:R-:W-:Y:S01]  /*1420*/  LOP3.LUT R0, R9, R0, RZ, 0xfc, !PT ;  /* 0x0000000009007212 */ /* 0x000fe200078efcff */
[----:B------:R-:W-:Y:S06]  /*1430*/  BRA `(.L_x_23) ;  /* 0x0000000000107947 */ /* 0x000fec0003800000 */
.L_x_22:
[----:B------:R-:W-:-:S04]  /*1440*/  LOP3.LUT R0, R0, 0x80000000, RZ, 0xc0, !PT ;  /* 0x8000000000007812 */ /* 0x000fc800078ec0ff */
[----:B------:R-:W-:Y:S01]  /*1450*/  LOP3.LUT R0, R0, 0x7f800000, RZ, 0xfc, !PT ;  /* 0x7f80000000007812 */ /* 0x000fe200078efcff */
[----:B------:R-:W-:Y:S06]  /*1460*/  BRA `(.L_x_23) ;  /* 0x0000000000047947 */ /* 0x000fec0003800000 */
.L_x_21:
[----:B------:R-:W-:-:S07]  /*1470*/  IMAD R0, R9, 0x800000, R0 ;  /* 0x0080000009007824 */ /* 0x000fce00078e0200 */
.L_x_23:
[----:B------:R-:W-:Y:S05]  /*1480*/  BSYNC.RECONVERGENT B2 ;  /* 0x0000000000027941 */ /* 0x000fea0003800200 */
.L_x_20:
[----:B------:R-:W-:Y:S05]  /*1490*/  BRA `(.L_x_24) ;  /* 0x0000000000207947 */ /* 0x000fea0003800000 */
.L_x_19:
[----:B------:R-:W-:-:S04]  /*14a0*/  LOP3.LUT R0, R3, 0x80000000, R18, 0x48, !PT ;  /* 0x8000000003007812 */ /* 0x000fc800078e4812 */
[----:B------:R-:W-:Y:S01]  /*14b0*/  LOP3.LUT R0, R0, 0x7f800000, RZ, 0xfc, !PT ;  /* 0x7f80000000007812 */ /* 0x000fe200078efcff */
[----:B------:R-:W-:Y:S06]  /*14c0*/  BRA `(.L_x_24) ;  /* 0x0000000000147947 */ /* 0x000fec0003800000 */
.L_x_18:
[----:B------:R-:W-:Y:S01]  /*14d0*/  LOP3.LUT R0, R3, 0x80000000, R18, 0x48, !PT ;  /* 0x8000000003007812 */ /* 0x000fe200078e4812 */
[----:B------:R-:W-:Y:S06]  /*14e0*/  BRA `(.L_x_24) ;  /* 0x00000000000c7947 */ /* 0x000fec0003800000 */
.L_x_17:
[----:B------:R-:W0:Y:S01]  /*14f0*/  MUFU.RSQ R0, -QNAN ;  /* 0xffc0000000007908 */ /* 0x000e220000001400 */
[----:B------:R-:W-:Y:S05]  /*1500*/  BRA `(.L_x_24) ;  /* 0x0000000000047947 */ /* 0x000fea0003800000 */
.L_x_16:
[----:B------:R-:W-:-:S07]  /*1510*/  FADD.FTZ R0, R18, R3 ;  /* 0x0000000312007221 */ /* 0x000fce0000010000 */
.L_x_24:
[----:B------:R-:W-:Y:S05]  /*1520*/  BSYNC.RECONVERGENT B1 ;  /* 0x0000000000017941 */ /* 0x000fea0003800200 */
.L_x_14:
[----:B------:R-:W-:-:S04]  /*1530*/  IMAD.MOV.U32 R3, RZ, RZ, 0x0 ;  /* 0x00000000ff037424 */ /* 0x000fc800078e00ff */
[----:B0-----:R-:W-:Y:S05]  /*1540*/  RET.REL.NODEC R2 `(_Z12gaussianBlurPhS_iii) ;  /* 0xffffffe802ac7950 */ /* 0x001fea0003c3ffff */
.L_x_25:
        /* <DEDUP_REMOVED lines=11> */
.L_x_28:


//--------------------- .text._Z5sepiaPhS_        --------------------------
	.section	.text._Z5sepiaPhS_,"ax",@progbits
	.align	128
        .global         _Z5sepiaPhS_
        .type           _Z5sepiaPhS_,@function
        .size           _Z5sepiaPhS_,(.L_x_31 - _Z5sepiaPhS_)
        .other          _Z5sepiaPhS_,@"STO_CUDA_ENTRY STV_DEFAULT"
_Z5sepiaPhS_:
.text._Z5sepiaPhS_:
        /* <DEDUP_REMOVED lines=11> */
[----:B0-----:R-:W2:Y:S04]  /*00b0*/  LDG.E.U8 R5, desc[UR4][R2.64+0x1] ;  /* 0x0000010402057981 */ /* 0x001ea8000c1e1100 */
[----:B------:R-:W3:Y:S04]  /*00c0*/  LDG.E.U8 R4, desc[UR4][R2.64] ;  /* 0x0000000402047981 */ /* 0x000ee8000c1e1100 */
[----:B------:R0:W4:Y:S02]  /*00d0*/  LDG.E.U8 R6, desc[UR4][R2.64+0x2] ;  /* 0x0000020402067981 */ /* 0x000124000c1e1100 */
[----:B0-----:R-:W-:-:S04]  /*00e0*/  IADD3 R2, P0, PT, R0, UR10, RZ ;  /* 0x0000000a00027c10 */ /* 0x001fc8000ff1e0ff */
[----:B------:R-:W-:Y:S02]  /*00f0*/  IADD3.X R3, PT, PT, R8, UR11, RZ, P0, !PT ;  /* 0x0000000b08037c10 */ /* 0x000fe400087fe4ff */
[----:B--2---:R-:W-:Y:S02]  /*0100*/  I2FP.F32.U32 R5, R5 ;  /* 0x0000000500057245 */ /* 0x004fe40000201000 */
[----:B---3--:R-:W-:-:S03]  /*0110*/  I2FP.F32.U32 R4, R4 ;  /* 0x0000000400047245 */ /* 0x008fc60000201000 */
[C---:B------:R-:W-:Y:S01]  /*0120*/  FMUL R7, R5.reuse, 0.76899999380111694336 ;  /* 0x3f44dd2f05077820 */ /* 0x040fe20000400000 */
[C---:B------:R-:W-:Y:S01]  /*0130*/  FMUL R9, R5.reuse, 0.68599998950958251953 ;  /* 0x3f2f9db205097820 */ /* 0x040fe20000400000 */
[----:B------:R-:W-:Y:S01]  /*0140*/  FMUL R5, R5, 0.53399997949600219727 ;  /* 0x3f08b43905057820 */ /* 0x000fe20000400000 */
[----:B----4-:R-:W-:Y:S01]  /*0150*/  I2FP.F32.U32 R6, R6 ;  /* 0x0000000600067245 */ /* 0x010fe20000201000 */
[C---:B------:R-:W-:Y:S01]  /*0160*/  FFMA R7, R4.reuse, 0.39300000667572021484, R7 ;  /* 0x3ec9374c04077823 */ /* 0x040fe20000000007 */
[C---:B------:R-:W-:Y:S01]  /*0170*/  FFMA R9, R4.reuse, 0.34900000691413879395, R9 ;  /* 0x3eb2b02104097823 */ /* 0x040fe20000000009 */
[----:B------:R-:W-:Y:S02]  /*0180*/  FFMA R5, R4, 0.2720000147819519043, R5 ;  /* 0x3e8b439604057823 */ /* 0x000fe40000000005 */
[C---:B------:R-:W-:Y:S01]  /*0190*/  FFMA R7, R6.reuse, 0.18899999558925628662, R7 ;  /* 0x3e41893706077823 */ /* 0x040fe20000000007 */
[C---:B------:R-:W-:Y:S01]  /*01a0*/  FFMA R9, R6.reuse, 0.16799999773502349854, R9 ;  /* 0x3e2c083106097823 */ /* 0x040fe20000000009 */
[----:B------:R-:W-:-:S03]  /*01b0*/  FFMA R5, R6, 0.13099999725818634033, R5 ;  /* 0x3e0624dd06057823 */ /* 0x000fc60000000005 */
[----:B------:R-:W-:Y:S02]  /*01c0*/  FMNMX R7, R7, 255, PT ;  /* 0x437f000007077809 */ /* 0x000fe40003800000 */
[----:B------:R-:W-:Y:S02]  /*01d0*/  FMNMX R9, R9, 255, PT ;  /* 0x437f000009097809 */ /* 0x000fe40003800000 */
[----:B------:R-:W-:Y:S02]  /*01e0*/  FMNMX R5, R5, 255, PT ;  /* 0x437f000005057809 */ /* 0x000fe40003800000 */
[----:B------:R-:W0:Y:S08]  /*01f0*/  F2I.U32.TRUNC.NTZ R7, R7 ;  /* 0x0000000700077305 */ /* 0x000e30000020f000 */
[----:B------:R-:W1:Y:S01]  /*0200*/  F2I.U32.TRUNC.NTZ R9, R9 ;  /* 0x0000000900097305 */ /* 0x000e62000020f000 */
[----:B0-----:R-:W-:Y:S07]  /*0210*/  STG.E.U8 desc[UR4][R2.64], R7 ;  /* 0x0000000702007986 */ /* 0x001fee000c101104 */
[----:B------:R-:W0:Y:S01]  /*0220*/  F2I.U32.TRUNC.NTZ R5, R5 ;  /* 0x0000000500057305 */ /* 0x000e22000020f000 */
[----:B-1----:R-:W-:Y:S04]  /*0230*/  STG.E.U8 desc[UR4][R2.64+0x1], R9 ;  /* 0x0000010902007986 */ /* 0x002fe8000c101104 */
[----:B0-----:R-:W-:Y:S01]  /*0240*/  STG.E.U8 desc[UR4][R2.64+0x2], R5 ;  /* 0x0000020502007986 */ /* 0x001fe2000c101104 */
[----:B------:R-:W-:Y:S05]  /*0250*/  EXIT ;  /* 0x000000000000794d */ /* 0x000fea0003800000 */
.L_x_26:
        /* <DEDUP_REMOVED lines=10> */
.L_x_31:


//--------------------- .text._Z10blackwhitePhS_  --------------------------
	.section	.text._Z10blackwhitePhS_,"ax",@progbits
	.align	128
        .global         _Z10blackwhitePhS_
        .type           _Z10blackwhitePhS_,@function
        .size           _Z10blackwhitePhS_,(.L_x_32 - _Z10blackwhitePhS_)
        .other          _Z10blackwhitePhS_,@"STO_CUDA_ENTRY STV_DEFAULT"
_Z10blackwhitePhS_:
.text._Z10blackwhitePhS_:
        /* <DEDUP_REMOVED lines=13> */
[----:B------:R0:W4:Y:S01]  /*00d0*/  LDG.E.U8 R8, desc[UR4][R2.64+0x2] ;  /* 0x0000020402087981 */ /* 0x000122000c1e1100 */
[----:B------:R-:W-:Y:S01]  /*00e0*/  UMOV UR6, 0xae147ae1 ;  /* 0xae147ae100067882 */ /* 0x000fe20000000000 */
[----:B------:R-:W-:Y:S01]  /*00f0*/  UMOV UR7, 0x3fe2e147 ;  /* 0x3fe2e14700077882 */ /* 0x000fe20000000000 */
[----:B0-----:R-:W-:-:S04]  /*0100*/  IADD3 R2, P0, PT, R0, UR10, RZ ;  /* 0x0000000a00027c10 */ /* 0x001fc8000ff1e0ff */
[----:B------:R-:W-:Y:S01]  /*0110*/  IADD3.X R3, PT, PT, R12, UR11, RZ, P0, !PT ;  /* 0x0000000b0c037c10 */ /* 0x000fe200087fe4ff */
[----:B--2---:R-:W0:Y:S08]  /*0120*/  I2F.F64.U16 R6, R11 ;  /* 0x0000000b00067312 */ /* 0x004e300000101800 */
[----:B---3--:R-:W1:Y:S01]  /*0130*/  I2F.F64.U16 R4, R10 ;  /* 0x0000000a00047312 */ /* 0x008e620000101800 */
[----:B0-----:R-:W-:-:S07]  /*0140*/  DMUL R6, R6, UR6 ;  /* 0x0000000606067c28 */ /* 0x001fce0008000000 */
[----:B----4-:R-:W0:Y:S01]  /*0150*/  I2F.F64.U16 R8, R8 ;  /* 0x0000000800087312 */ /* 0x010e220000101800 */
[----:B------:R-:W-:Y:S01]  /*0160*/  UMOV UR6, 0x33333333 ;  /* 0x3333333300067882 */ /* 0x000fe20000000000 */
[----:B------:R-:W-:Y:S02]  /*0170*/  UMOV UR7, 0x3fd33333 ;  /* 0x3fd3333300077882 */ /* 0x000fe40000000000 */
[----:B-1----:R-:W-:Y:S01]  /*0180*/  DFMA R4, R4, UR6, R6 ;  /* 0x0000000604047c2b */ /* 0x002fe20008000006 */
[----:B------:R-:W-:Y:S01]  /*0190*/  UMOV UR6, 0xc28f5c29 ;  /* 0xc28f5c2900067882 */ /* 0x000fe20000000000 */
[----:B------:R-:W-:-:S06]  /*01a0*/  UMOV UR7, 0x3fbc28f5 ;  /* 0x3fbc28f500077882 */ /* 0x000fcc0000000000 */
[----:B0-----:R-:W-:-:S10]  /*01b0*/  DFMA R4, R8, UR6, R4 ;  /* 0x0000000608047c2b */ /* 0x001fd40008000004 */
[----:B------:R-:W0:Y:S02]  /*01c0*/  F2I.F64.TRUNC R5, R4 ;  /* 0x0000000400057311 */ /* 0x000e24000030d100 */
[----:B0-----:R-:W-:Y:S04]  /*01d0*/  STG.E.U8 desc[UR4][R2.64], R5 ;  /* 0x0000000502007986 */ /* 0x001fe8000c101104 */
[----:B------:R-:W-:Y:S04]  /*01e0*/  STG.E.U8 desc[UR4][R2.64+0x2], R5 ;  /* 0x0000020502007986 */ /* 0x000fe8000c101104 */
[----:B------:R-:W-:Y:S01]  /*01f0*/  STG.E.U8 desc[UR4][R2.64+0x1], R5 ;  /* 0x0000010502007986 */ /* 0x000fe2000c101104 */
[----:B------:R-:W-:Y:S05]  /*0200*/  EXIT ;  /* 0x000000000000794d */ /* 0x000fea0003800000 */
.L_x_27:
        /* <DEDUP_REMOVED lines=15> */
.L_x_32:


//--------------------- .nv.shared.reserved.0     --------------------------
	.section	.nv.shared.reserved.0,"aw",@nobits
	.weak		__nv_reservedSMEM_offset_0_alias
	.size		__nv_reservedSMEM_offset_0_alias, 0, 64
	.other		__nv_reservedSMEM_offset_0_alias,@"STO_CUDA_RESERVED_SHARED STV_DEFAULT"
__nv_reservedSMEM_offset_0_alias:
	.zero		0
	.zero		64


//--------------------- .nv.constant0._Z15colourInversionPhS_ii --------------------------
	.section	.nv.constant0._Z15colourInversionPhS_ii,"a",@progbits
	.sectionflags	@""
	.align	4
.nv.constant0._Z15colourInversionPhS_ii:
	.zero		920


//--------------------- .nv.constant0._Z12gaussianBlurPhS_iii --------------------------
	.section	.nv.constant0._Z12gaussianBlurPhS_iii,"a",@progbits
	.sectionflags	@""
	.align	4
.nv.constant0._Z12gaussianBlurPhS_iii:
	.zero		924


//--------------------- .nv.constant0._Z5sepiaPhS_ --------------------------
	.section	.nv.constant0._Z5sepiaPhS_,"a",@progbits
	.sectionflags	@""
	.align	4
.nv.constant0._Z5sepiaPhS_:
	.zero		912


//--------------------- .nv.constant0._Z10blackwhitePhS_ --------------------------
	.section	.nv.constant0._Z10blackwhitePhS_,"a",@progbits
	.sectionflags	@""
	.align	4
.nv.constant0._Z10blackwhitePhS_:
	.zero		912


//--------------------- SYMBOLS --------------------------

	.type		.nv.reservedSmem.offset0,@object
	.size		.nv.reservedSmem.offset0,0x4
